// auto-generated by cutlass_sweep.gemm — config: {"arch": "sm_100", "cluster_m": 1, "cluster_n": 1, "dtype": "fp16", "dtype_b": "fp16", "layout": "nt", "stages": 0, "tile_k": 128, "tile_m": 64, "tile_n": 48}
#include "cutlass/cutlass.h"
#include "cutlass/gemm/collective/collective_builder.hpp"
#include "cutlass/gemm/device/gemm_universal_adapter.h"
#include "cutlass/gemm/kernel/gemm_universal.hpp"
#include "cutlass/epilogue/collective/collective_builder.hpp"

using ElemA = cutlass::half_t;
using ElemB = cutlass::half_t;
using ElemCD = cutlass::half_t;
using Acc  = float;
using TileShape    = cute::Shape<cute::_64, cute::_48, cute::_128>;
using ClusterShape = cute::Shape<cute::_1, cute::_1, cute::_1>;

using CollectiveEpilogue = typename cutlass::epilogue::collective::CollectiveBuilder<
    cutlass::arch::Sm100, cutlass::arch::OpClassTensorOp,
    TileShape, ClusterShape,
    cutlass::epilogue::collective::EpilogueTileAuto,
    Acc, Acc,
    ElemCD, cutlass::layout::RowMajor, 128 / cutlass::sizeof_bits<ElemCD>::value,
    ElemCD, cutlass::layout::RowMajor, 128 / cutlass::sizeof_bits<ElemCD>::value,
    cutlass::epilogue::collective::EpilogueScheduleAuto
  >::CollectiveOp;

using CollectiveMainloop = typename cutlass::gemm::collective::CollectiveBuilder<
    cutlass::arch::Sm100, cutlass::arch::OpClassTensorOp,
    ElemA, cutlass::layout::RowMajor, 128 / cutlass::sizeof_bits<ElemA>::value,
    ElemB, cutlass::layout::ColumnMajor, 128 / cutlass::sizeof_bits<ElemB>::value,
    Acc,
    TileShape, ClusterShape,
    cutlass::gemm::collective::StageCountAutoCarveout<static_cast<int>(sizeof(typename CollectiveEpilogue::SharedStorage))>,
    cutlass::gemm::collective::KernelScheduleAuto
  >::CollectiveOp;

using GemmKernel = cutlass::gemm::kernel::GemmUniversal<
    cute::Shape<int,int,int,int>,
    CollectiveMainloop,
    CollectiveEpilogue
>;
using Gemm = cutlass::gemm::device::GemmUniversalAdapter<GemmKernel>;

// Force the device kernel symbol into the cubin without needing a host main.
auto* _anchor = &cutlass::device_kernel<GemmKernel>;


// ===== COMPILED SASS (sm_100a) =====

	.target	sm_100a

	.elftype	@"ET_EXEC"


//--------------------- .note.nv.tkinfo           --------------------------
	.section	.note.nv.tkinfo,"",@"SHT_NOTE"
	.sectionflags	@"SHF_NOTE_NV_TKINFO"
	.tkinfo
        /*0018*/ 	.word	0x00000002
        /*0030*/ 	.string	""
        /*0030*/ 	.string	"ptxas"
        /*0030*/ 	.string	"Cuda compilation tools, release 13.0, V13.0.88"
        /*0030*/ 	.string	"Build cuda_13.0.r13.0/compiler.36424714_0"
        /*0030*/ 	.string	"-arch sm_100a -m 64 "



//--------------------- .note.nv.cuinfo           --------------------------
	.section	.note.nv.cuinfo,"",@"SHT_NOTE"
	.sectionflags	@"SHF_NOTE_NV_CUINFO"
        /*0018*/ 	.short	0x0002
        /*001a*/ 	.short	0x0064
        /*001c*/ 	.short	0x0082
	.zero		2


//--------------------- .nv.info                  --------------------------
	.section	.nv.info,"",@"SHT_CUDA_INFO"
	.align	4


	//----- nvinfo : EIATTR_REGCOUNT
	.align		4
        /*0000*/ 	.byte	0x04, 0x2f
        /*0002*/ 	.short	(.L_19 - .L_18)
	.align		4
.L_18:
        /*0004*/ 	.word	index@(_ZN7cutlass13device_kernelINS_4gemm6kernel13GemmUniversalIN4cute5tupleIJiiiiEEENS1_10collective13CollectiveMmaINS1_35MainloopSm100TmaUmmaWarpSpecializedILi7ELi2ELi4ENS5_IJNS4_1CILi1EEESB_SB_EEEEENS5_IJNSA_ILi64EEENSA_ILi48EEENSA_ILi128EEEEEENS_6half_tENS5_IJlSB_lEEESI_SJ_NS4_8TiledMMAINS4_8MMA_AtomIJNS4_20SM100_MMA_F16BF16_SSISI_SI_fLi64ELi48ELNS4_4UMMA5MajorE0ELSO_0ELNSN_7ScaleInE0ELSP_0EEEEEENS4_6LayoutISC_NS5_IJNSA_ILi0EEEST_ST_EEEEENS5_IJNS4_10UnderscoreESW_SW_EEEEENS4_13SM90_TMA_LOADENS4_14ComposedLayoutINS4_7SwizzleILi3ELi4ELi3EEENS4_18smem_ptr_flag_bitsILi16EEENSS_INS5_IJNSA_ILi8EEESE_EEENS5_IJSE_SB_EEEEEEEvNS4_8identityESZ_S19_vS1A_EENS_8epilogue10collective18CollectiveEpilogueINS1C_23Sm100TmaWarpSpecializedILi2ELi1ELi24ELb1ELb0EEEJSH_NS5_IJNSS_ISE_SB_EENSS_ISF_SB_EEEEESI_SJ_SI_SJ_NS1C_6fusion15FusionCallbacksIS1G_NS1K_17LinearCombinationISI_fSI_fLNS_15FloatRoundStyleE2EEESH_S1J_JEEENS4_5SM1004TMEM4LOAD26SM100_TMEM_LOAD_16dp256b2xESZ_NS10_INS11_ILi1ELi4ELi3EEES14_NSS_INS5_IJS15_NSA_ILi16EEEEEENS5_IJS1V_SB_EEEEEEENS4_17SM75_U32x4_LDSM_NENS4_14SM90_TMA_STOREES1Z_NS4_17SM90_U32x4_STSM_NENS4_39AutoVectorizingCopyWithAssumedAlignmentILi128EEEEEEvvEEEEvNT_6ParamsE)
        /*0008*/ 	.word	0x0000005f


	//----- nvinfo : EIATTR_FRAME_SIZE
	.align		4
.L_19:
        /*000c*/ 	.byte	0x04, 0x11
        /*000e*/ 	.short	(.L_21 - .L_20)
	.align		4
.L_20:
        /*0010*/ 	.word	index@($__internal_2_$__cuda_sm10x_tcgen05_guardrail_trap_unallocated_columns_being_dealloced)
        /*0014*/ 	.word	0x00000000


	//----- nvinfo : EIATTR_FRAME_SIZE
	.align		4
.L_21:
        /*0018*/ 	.byte	0x04, 0x11
        /*001a*/ 	.short	(.L_23 - .L_22)
	.align		4
.L_22:
        /*001c*/ 	.word	index@($__internal_1_$__cuda_sm10x_tcgen05_guardrail_trap_phase_invalid_during_alloc)
        /*0020*/ 	.word	0x00000000


	//----- nvinfo : EIATTR_FRAME_SIZE
	.align		4
.L_23:
        /*0024*/ 	.byte	0x04, 0x11
        /*0026*/ 	.short	(.L_25 - .L_24)
	.align		4
.L_24:
        /*0028*/ 	.word	index@($__internal_0_$__cuda_sm10x_tcgen05_guardrail_trap_col_being_dealloced_not_returned_by_alloc)
        /*002c*/ 	.word	0x00000000


	//----- nvinfo : EIATTR_FRAME_SIZE
	.align		4
.L_25:
        /*0030*/ 	.byte	0x04, 0x11
        /*0032*/ 	.short	(.L_27 - .L_26)
	.align		4
.L_26:
        /*0034*/ 	.word	index@(_ZN7cutlass13device_kernelINS_4gemm6kernel13GemmUniversalIN4cute5tupleIJiiiiEEENS1_10collective13CollectiveMmaINS1_35MainloopSm100TmaUmmaWarpSpecializedILi7ELi2ELi4ENS5_IJNS4_1CILi1EEESB_SB_EEEEENS5_IJNSA_ILi64EEENSA_ILi48EEENSA_ILi128EEEEEENS_6half_tENS5_IJlSB_lEEESI_SJ_NS4_8TiledMMAINS4_8MMA_AtomIJNS4_20SM100_MMA_F16BF16_SSISI_SI_fLi64ELi48ELNS4_4UMMA5MajorE0ELSO_0ELNSN_7ScaleInE0ELSP_0EEEEEENS4_6LayoutISC_NS5_IJNSA_ILi0EEEST_ST_EEEEENS5_IJNS4_10UnderscoreESW_SW_EEEEENS4_13SM90_TMA_LOADENS4_14ComposedLayoutINS4_7SwizzleILi3ELi4ELi3EEENS4_18smem_ptr_flag_bitsILi16EEENSS_INS5_IJNSA_ILi8EEESE_EEENS5_IJSE_SB_EEEEEEEvNS4_8identityESZ_S19_vS1A_EENS_8epilogue10collective18CollectiveEpilogueINS1C_23Sm100TmaWarpSpecializedILi2ELi1ELi24ELb1ELb0EEEJSH_NS5_IJNSS_ISE_SB_EENSS_ISF_SB_EEEEESI_SJ_SI_SJ_NS1C_6fusion15FusionCallbacksIS1G_NS1K_17LinearCombinationISI_fSI_fLNS_15FloatRoundStyleE2EEESH_S1J_JEEENS4_5SM1004TMEM4LOAD26SM100_TMEM_LOAD_16dp256b2xESZ_NS10_INS11_ILi1ELi4ELi3EEES14_NSS_INS5_IJS15_NSA_ILi16EEEEEENS5_IJS1V_SB_EEEEEEENS4_17SM75_U32x4_LDSM_NENS4_14SM90_TMA_STOREES1Z_NS4_17SM90_U32x4_STSM_NENS4_39AutoVectorizingCopyWithAssumedAlignmentILi128EEEEEEvvEEEEvNT_6ParamsE)
        /*0038*/ 	.word	0x00000000


	//----- nvinfo : EIATTR_MIN_STACK_SIZE
	.align		4
.L_27:
        /*003c*/ 	.byte	0x04, 0x12
        /*003e*/ 	.short	(.L_29 - .L_28)
	.align		4
.L_28:
        /*0040*/ 	.word	index@(_ZN7cutlass13device_kernelINS_4gemm6kernel13GemmUniversalIN4cute5tupleIJiiiiEEENS1_10collective13CollectiveMmaINS1_35MainloopSm100TmaUmmaWarpSpecializedILi7ELi2ELi4ENS5_IJNS4_1CILi1EEESB_SB_EEEEENS5_IJNSA_ILi64EEENSA_ILi48EEENSA_ILi128EEEEEENS_6half_tENS5_IJlSB_lEEESI_SJ_NS4_8TiledMMAINS4_8MMA_AtomIJNS4_20SM100_MMA_F16BF16_SSISI_SI_fLi64ELi48ELNS4_4UMMA5MajorE0ELSO_0ELNSN_7ScaleInE0ELSP_0EEEEEENS4_6LayoutISC_NS5_IJNSA_ILi0EEEST_ST_EEEEENS5_IJNS4_10UnderscoreESW_SW_EEEEENS4_13SM90_TMA_LOADENS4_14ComposedLayoutINS4_7SwizzleILi3ELi4ELi3EEENS4_18smem_ptr_flag_bitsILi16EEENSS_INS5_IJNSA_ILi8EEESE_EEENS5_IJSE_SB_EEEEEEEvNS4_8identityESZ_S19_vS1A_EENS_8epilogue10collective18CollectiveEpilogueINS1C_23Sm100TmaWarpSpecializedILi2ELi1ELi24ELb1ELb0EEEJSH_NS5_IJNSS_ISE_SB_EENSS_ISF_SB_EEEEESI_SJ_SI_SJ_NS1C_6fusion15FusionCallbacksIS1G_NS1K_17LinearCombinationISI_fSI_fLNS_15FloatRoundStyleE2EEESH_S1J_JEEENS4_5SM1004TMEM4LOAD26SM100_TMEM_LOAD_16dp256b2xESZ_NS10_INS11_ILi1ELi4ELi3EEES14_NSS_INS5_IJS15_NSA_ILi16EEEEEENS5_IJS1V_SB_EEEEEEENS4_17SM75_U32x4_LDSM_NENS4_14SM90_TMA_STOREES1Z_NS4_17SM90_U32x4_STSM_NENS4_39AutoVectorizingCopyWithAssumedAlignmentILi128EEEEEEvvEEEEvNT_6ParamsE)
        /*0044*/ 	.word	0x00000000
.L_29:


//--------------------- .nv.compat                --------------------------
	.section	.nv.compat,"",@"SHT_CUDA_COMPAT_INFO"
	.align	4
        /*0000*/ 	.byte	0x02, 0x09, 0x01, 0x00, 0x02, 0x02, 0x02, 0x00, 0x02, 0x05, 0x05, 0x00, 0x03, 0x07, 0x01, 0x01
        /*0010*/ 	.byte	0x02, 0x03, 0x01, 0x00, 0x02, 0x06, 0x01, 0x00, 0x04, 0x0b, 0x08, 0x00, 0x09, 0x00, 0x00, 0x00
        /*0020*/ 	.byte	0x00, 0x00, 0x00, 0x00


//--------------------- .nv.info._ZN7cutlass13device_kernelINS_4gemm6kernel13GemmUniversalIN4cute5tupleIJiiiiEEENS1_10collective13CollectiveMmaINS1_35MainloopSm100TmaUmmaWarpSpecializedILi7ELi2ELi4ENS5_IJNS4_1CILi1EEESB_SB_EEEEENS5_IJNSA_ILi64EEENSA_ILi48EEENSA_ILi128EEEEEENS_6half_tENS5_IJlSB_lEEESI_SJ_NS4_8TiledMMAINS4_8MMA_AtomIJNS4_20SM100_MMA_F16BF16_SSISI_SI_fLi64ELi48ELNS4_4UMMA5MajorE0ELSO_0ELNSN_7ScaleInE0ELSP_0EEEEEENS4_6LayoutISC_NS5_IJNSA_ILi0EEEST_ST_EEEEENS5_IJNS4_10UnderscoreESW_SW_EEEEENS4_13SM90_TMA_LOADENS4_14ComposedLayoutINS4_7SwizzleILi3ELi4ELi3EEENS4_18smem_ptr_flag_bitsILi16EEENSS_INS5_IJNSA_ILi8EEESE_EEENS5_IJSE_SB_EEEEEEEvNS4_8identityESZ_S19_vS1A_EENS_8epilogue10collective18CollectiveEpilogueINS1C_23Sm100TmaWarpSpecializedILi2ELi1ELi24ELb1ELb0EEEJSH_NS5_IJNSS_ISE_SB_EENSS_ISF_SB_EEEEESI_SJ_SI_SJ_NS1C_6fusion15FusionCallbacksIS1G_NS1K_17LinearCombinationISI_fSI_fLNS_15FloatRoundStyleE2EEESH_S1J_JEEENS4_5SM1004TMEM4LOAD26SM100_TMEM_LOAD_16dp256b2xESZ_NS10_INS11_ILi1ELi4ELi3EEES14_NSS_INS5_IJS15_NSA_ILi16EEEEEENS5_IJS1V_SB_EEEEEEENS4_17SM75_U32x4_LDSM_NENS4_14SM90_TMA_STOREES1Z_NS4_17SM90_U32x4_STSM_NENS4_39AutoVectorizingCopyWithAssumedAlignmentILi128EEEEEEvvEEEEvNT_6ParamsE --------------------------
	.section	.nv.info._ZN7cutlass13device_kernelINS_4gemm6kernel13GemmUniversalIN4cute5tupleIJiiiiEEENS1_10collective13CollectiveMmaINS1_35MainloopSm100TmaUmmaWarpSpecializedILi7ELi2ELi4ENS5_IJNS4_1CILi1EEESB_SB_EEEEENS5_IJNSA_ILi64EEENSA_ILi48EEENSA_ILi128EEEEEENS_6half_tENS5_IJlSB_lEEESI_SJ_NS4_8TiledMMAINS4_8MMA_AtomIJNS4_20SM100_MMA_F16BF16_SSISI_SI_fLi64ELi48ELNS4_4UMMA5MajorE0ELSO_0ELNSN_7ScaleInE0ELSP_0EEEEEENS4_6LayoutISC_NS5_IJNSA_ILi0EEEST_ST_EEEEENS5_IJNS4_10UnderscoreESW_SW_EEEEENS4_13SM90_TMA_LOADENS4_14ComposedLayoutINS4_7SwizzleILi3ELi4ELi3EEENS4_18smem_ptr_flag_bitsILi16EEENSS_INS5_IJNSA_ILi8EEESE_EEENS5_IJSE_SB_EEEEEEEvNS4_8identityESZ_S19_vS1A_EENS_8epilogue10collective18CollectiveEpilogueINS1C_23Sm100TmaWarpSpecializedILi2ELi1ELi24ELb1ELb0EEEJSH_NS5_IJNSS_ISE_SB_EENSS_ISF_SB_EEEEESI_SJ_SI_SJ_NS1C_6fusion15FusionCallbacksIS1G_NS1K_17LinearCombinationISI_fSI_fLNS_15FloatRoundStyleE2EEESH_S1J_JEEENS4_5SM1004TMEM4LOAD26SM100_TMEM_LOAD_16dp256b2xESZ_NS10_INS11_ILi1ELi4ELi3EEES14_NSS_INS5_IJS15_NSA_ILi16EEEEEENS5_IJS1V_SB_EEEEEEENS4_17SM75_U32x4_LDSM_NENS4_14SM90_TMA_STOREES1Z_NS4_17SM90_U32x4_STSM_NENS4_39AutoVectorizingCopyWithAssumedAlignmentILi128EEEEEEvvEEEEvNT_6ParamsE,"",@"SHT_CUDA_INFO"
	.sectionflags	@""
	.align	4


	//----- nvinfo : EIATTR_CUDA_API_VERSION
	.align		4
        /*0000*/ 	.byte	0x04, 0x37
        /*0002*/ 	.short	(.L_31 - .L_30)
.L_30:
        /*0004*/ 	.word	0x00000082


	//----- nvinfo : EIATTR_KPARAM_INFO
	.align		4
.L_31:
        /*0008*/ 	.byte	0x04, 0x17
        /*000a*/ 	.short	(.L_33 - .L_32)
.L_32:
        /*000c*/ 	.word	0x00000000
        /*0010*/ 	.short	0x0000
        /*0012*/ 	.short	0x0000
        /*0014*/ 	.byte	0x00, 0xf0, 0x01, 0x20


	//----- nvinfo : EIATTR_AT_ENTRY_FRAGMENTS
	.align		4
.L_33:
        /*0018*/ 	.byte	0x04, 0x4f
        /*001a*/ 	.short	(.L_35 - .L_34)


	//   ....[0]....
.L_34:
        /*001c*/ 	.word	0x00000006


	//----- nvinfo : EIATTR_RESERVED_SMEM_USED
	.align		4
.L_35:
        /*0020*/ 	.byte	0x01, 0x41
	.zero		2


	//----- nvinfo : EIATTR_SPARSE_MMA_MASK
	.align		4
        /*0024*/ 	.byte	0x03, 0x50
        /*0026*/ 	.short	0x0000


	//----- nvinfo : EIATTR_TCGEN05_1CTA_USED
	.align		4
        /*0028*/ 	.byte	0x01, 0x51
	.zero		2


	//----- nvinfo : EIATTR_MAXREG_COUNT
	.align		4
        /*002c*/ 	.byte	0x03, 0x1b
        /*002e*/ 	.short	0x00ff


	//----- nvinfo : EIATTR_NUM_BARRIERS
	.align		4
        /*0030*/ 	.byte	0x02, 0x4c
        /*0032*/ 	.byte	0x07
	.zero		1


	//----- nvinfo : EIATTR_EXTERNS
	.align		4
        /*0034*/ 	.byte	0x04, 0x0f
        /*0036*/ 	.short	(.L_37 - .L_36)


	//   ....[0]....
	.align		4
.L_36:
        /*0038*/ 	.word	index@(__assertfail)


	//----- nvinfo : EIATTR_MERCURY_ISA_VERSION
	.align		4
.L_37:
        /*003c*/ 	.byte	0x03, 0x5f
        /*003e*/ 	.short	0x0101


	//----- nvinfo : EIATTR_INT_WARP_WIDE_INSTR_OFFSETS
	.align		4
        /*0040*/ 	.byte	0x04, 0x31
        /*0042*/ 	.short	(.L_39 - .L_38)


	//   ....[0]....
.L_38:
        /*0044*/ 	.word	0x00001f60


	//   ....[1]....
        /*0048*/ 	.word	0x00003d60


	//   ....[2]....
        /*004c*/ 	.word	0x00003d90


	//   ....[3]....
        /*0050*/ 	.word	0x00003de0


	//   ....[4]....
        /*0054*/ 	.word	0x00004820


	//   ....[5]....
        /*0058*/ 	.word	0x00004830


	//   ....[6]....
        /*005c*/ 	.word	0x00004880


	//   ....[7]....
        /*0060*/ 	.word	0x00004980


	//----- nvinfo : EIATTR_COOP_GROUP_MASK_REGIDS
	.align		4
.L_39:
        /*0064*/ 	.byte	0x04, 0x29
        /*0066*/ 	.short	(.L_41 - .L_40)


	//   ....[0]....
.L_40:
        /*0068*/ 	.word	0xffffffff


	//   ....[1]....
        /*006c*/ 	.word	0xffffffff


	//   ....[2]....
        /*0070*/ 	.word	0xffffffff


	//   ....[3]....
        /*0074*/ 	.word	0xffffffff


	//   ....[4]....
        /*0078*/ 	.word	0xffffffff


	//   ....[5]....
        /*007c*/ 	.word	0xffffffff


	//   ....[6]....
        /*0080*/ 	.word	0xffffffff


	//   ....[7]....
        /*0084*/ 	.word	0xffffffff


	//   ....[8]....
        /*0088*/ 	.word	0xffffffff


	//   ....[9]....
        /*008c*/ 	.word	0xffffffff


	//   ....[10]....
        /*0090*/ 	.word	0xffffffff


	//   ....[11]....
        /*0094*/ 	.word	0xffffffff


	//   ....[12]....
        /*0098*/ 	.word	0xffffffff


	//----- nvinfo : EIATTR_COOP_GROUP_INSTR_OFFSETS
	.align		4
.L_41:
        /*009c*/ 	.byte	0x04, 0x28
        /*009e*/ 	.short	(.L_43 - .L_42)


	//   ....[0]....
.L_42:
        /*00a0*/ 	.word	0x00000090


	//   ....[1]....
        /*00a4*/ 	.word	0x000004d0


	//   ....[2]....
        /*00a8*/ 	.word	0x000006a0


	//   ....[3]....
        /*00ac*/ 	.word	0x00000800


	//   ....[4]....
        /*00b0*/ 	.word	0x00000900


	//   ....[5]....
        /*00b4*/ 	.word	0x00000a70


	//   ....[6]....
        /*00b8*/ 	.word	0x00000c10


	//   ....[7]....
        /*00bc*/ 	.word	0x00001e40


	//   ....[8]....
        /*00c0*/ 	.word	0x00002dd0


	//   ....[9]....
        /*00c4*/ 	.word	0x00002fe0


	//   ....[10]....
        /*00c8*/ 	.word	0x00003010


	//   ....[11]....
        /*00cc*/ 	.word	0x00003c50


	//   ....[12]....
        /*00d0*/ 	.word	0x00003e80


	//----- nvinfo : EIATTR_VRC_CTA_INIT_COUNT
	.align		4
.L_43:
        /*00d4*/ 	.byte	0x02, 0x4a
        /*00d6*/ 	.byte	0x80
	.zero		1


	//----- nvinfo : EIATTR_SYSCALL_OFFSETS
	.align		4
        /*00d8*/ 	.byte	0x04, 0x46
        /*00da*/ 	.short	(.L_45 - .L_44)


	//   ....[0]....
.L_44:
        /*00dc*/ 	.word	0x000054b0


	//   ....[1]....
        /*00e0*/ 	.word	0x000055a0


	//   ....[2]....
        /*00e4*/ 	.word	0x00005d00


	//   ....[3]....
        /*00e8*/ 	.word	0x00005e70


	//   ....[4]....
        /*00ec*/ 	.word	0x00005fe0


	//----- nvinfo : EIATTR_MBARRIER_INSTR_OFFSETS
	.align		4
.L_45:
        /*00f0*/ 	.byte	0x04, 0x39
        /*00f2*/ 	.short	(.L_47 - .L_46)


	//   ....[0]....
.L_46:
        /*00f4*/ 	.word	0x000005b0
        /*00f8*/ 	.word	0x000000ff
        /*00fc*/ 	.word	0x00000000
        /*0100*/ 	.short	0x0100
        /*0102*/ 	.byte	0x05
	.zero		1


	//   ....[1]....
        /*0104*/ 	.word	0x000005c0
        /*0108*/ 	.word	0x000000ff
        /*010c*/ 	.word	0x00000038
        /*0110*/ 	.short	0x0100
        /*0112*/ 	.byte	0x05
	.zero		1


	//   ....[2]....
        /*0114*/ 	.word	0x000005d0
        /*0118*/ 	.word	0x000000ff
        /*011c*/ 	.word	0x00000008
        /*0120*/ 	.short	0x0100
        /*0122*/ 	.byte	0x05
	.zero		1


	//   ....[3]....
        /*0124*/ 	.word	0x000005e0
        /*0128*/ 	.word	0x000000ff
        /*012c*/ 	.word	0x00000040
        /*0130*/ 	.short	0x0100
        /*0132*/ 	.byte	0x05
	.zero		1


	//   ....[4]....
        /*0134*/ 	.word	0x000005f0
        /*0138*/ 	.word	0x000000ff
        /*013c*/ 	.word	0x00000010
        /*0140*/ 	.short	0x0100
        /*0142*/ 	.byte	0x05
	.zero		1


	//   ....[5]....
        /*0144*/ 	.word	0x00000600
        /*0148*/ 	.word	0x000000ff
        /*014c*/ 	.word	0x00000048
        /*0150*/ 	.short	0x0100
        /*0152*/ 	.byte	0x05
	.zero		1


	//   ....[6]....
        /*0154*/ 	.word	0x00000610
        /*0158*/ 	.word	0x000000ff
        /*015c*/ 	.word	0x00000018
        /*0160*/ 	.short	0x0100
        /*0162*/ 	.byte	0x05
	.zero		1


	//   ....[7]....
        /*0164*/ 	.word	0x00000620
        /*0168*/ 	.word	0x000000ff
        /*016c*/ 	.word	0x00000050
        /*0170*/ 	.short	0x0100
        /*0172*/ 	.byte	0x05
	.zero		1


	//   ....[8]....
        /*0174*/ 	.word	0x00000630
        /*0178*/ 	.word	0x000000ff
        /*017c*/ 	.word	0x00000020
        /*0180*/ 	.short	0x0100
        /*0182*/ 	.byte	0x05
	.zero		1


	//   ....[9]....
        /*0184*/ 	.word	0x00000640
        /*0188*/ 	.word	0x000000ff
        /*018c*/ 	.word	0x00000058
        /*0190*/ 	.short	0x0100
        /*0192*/ 	.byte	0x05
	.zero		1


	//   ....[10]....
        /*0194*/ 	.word	0x00000650
        /*0198*/ 	.word	0x000000ff
        /*019c*/ 	.word	0x00000028
        /*01a0*/ 	.short	0x0100
        /*01a2*/ 	.byte	0x05
	.zero		1


	//   ....[11]....
        /*01a4*/ 	.word	0x00000660
        /*01a8*/ 	.word	0x000000ff
        /*01ac*/ 	.word	0x00000060
        /*01b0*/ 	.short	0x0100
        /*01b2*/ 	.byte	0x05
	.zero		1


	//   ....[12]....
        /*01b4*/ 	.word	0x00000670
        /*01b8*/ 	.word	0x000000ff
        /*01bc*/ 	.word	0x00000030
        /*01c0*/ 	.short	0x0100
        /*01c2*/ 	.byte	0x05
	.zero		1


	//   ....[13]....
        /*01c4*/ 	.word	0x00000680
        /*01c8*/ 	.word	0x000000ff
        /*01cc*/ 	.word	0x00000068
        /*01d0*/ 	.short	0x0100
        /*01d2*/ 	.byte	0x05
	.zero		1


	//   ....[14]....
        /*01d4*/ 	.word	0x000007b0
        /*01d8*/ 	.word	0x000000ff
        /*01dc*/ 	.word	0x00000070
        /*01e0*/ 	.short	0x0100
        /*01e2*/ 	.byte	0x06
	.zero		1


	//   ....[15]....
        /*01e4*/ 	.word	0x000007c0
        /*01e8*/ 	.word	0x000000ff
        /*01ec*/ 	.word	0x00000080
        /*01f0*/ 	.short	0x0100
        /*01f2*/ 	.byte	0x06
	.zero		1


	//   ....[16]....
        /*01f4*/ 	.word	0x000007d0
        /*01f8*/ 	.word	0x000000ff
        /*01fc*/ 	.word	0x00000078
        /*0200*/ 	.short	0x0100
        /*0202*/ 	.byte	0x06
	.zero		1


	//   ....[17]....
        /*0204*/ 	.word	0x000007e0
        /*0208*/ 	.word	0x000000ff
        /*020c*/ 	.word	0x00000088
        /*0210*/ 	.short	0x0100
        /*0212*/ 	.byte	0x06
	.zero		1


	//   ....[18]....
        /*0214*/ 	.word	0x000008d0
        /*0218*/ 	.word	0x000000ff
        /*021c*/ 	.word	0x00000090
        /*0220*/ 	.short	0x0100
        /*0222*/ 	.byte	0x05
	.zero		1


	//   ....[19]....
        /*0224*/ 	.word	0x000008e0
        /*0228*/ 	.word	0x000000ff
        /*022c*/ 	.word	0x00000098
        /*0230*/ 	.short	0x0100
        /*0232*/ 	.byte	0x05
	.zero		1


	//   ....[20]....
        /*0234*/ 	.word	0x00000a20
        /*0238*/ 	.word	0x000000ff
        /*023c*/ 	.word	0x000000a0
        /*0240*/ 	.short	0x0100
        /*0242*/ 	.byte	0x05
	.zero		1


	//   ....[21]....
        /*0244*/ 	.word	0x00000a30
        /*0248*/ 	.word	0x000000ff
        /*024c*/ 	.word	0x000000b0
        /*0250*/ 	.short	0x0100
        /*0252*/ 	.byte	0x05
	.zero		1


	//   ....[22]....
        /*0254*/ 	.word	0x00000a40
        /*0258*/ 	.word	0x000000ff
        /*025c*/ 	.word	0x000000a8
        /*0260*/ 	.short	0x0100
        /*0262*/ 	.byte	0x05
	.zero		1


	//   ....[23]....
        /*0264*/ 	.word	0x00000a50
        /*0268*/ 	.word	0x000000ff
        /*026c*/ 	.word	0x000000b8
        /*0270*/ 	.short	0x0100
        /*0272*/ 	.byte	0x05
	.zero		1


	//   ....[24]....
        /*0274*/ 	.word	0x00000b80
        /*0278*/ 	.word	0x000000ff
        /*027c*/ 	.word	0x000000c0
        /*0280*/ 	.short	0x0100
        /*0282*/ 	.byte	0x06
	.zero		1


	//   ....[25]....
        /*0284*/ 	.word	0x00000b90
        /*0288*/ 	.word	0x000000ff
        /*028c*/ 	.word	0x000000e0
        /*0290*/ 	.short	0x0100
        /*0292*/ 	.byte	0x06
	.zero		1


	//   ....[26]....
        /*0294*/ 	.word	0x00000ba0
        /*0298*/ 	.word	0x000000ff
        /*029c*/ 	.word	0x000000c8
        /*02a0*/ 	.short	0x0100
        /*02a2*/ 	.byte	0x06
	.zero		1


	//   ....[27]....
        /*02a4*/ 	.word	0x00000bb0
        /*02a8*/ 	.word	0x000000ff
        /*02ac*/ 	.word	0x000000e8
        /*02b0*/ 	.short	0x0100
        /*02b2*/ 	.byte	0x06
	.zero		1


	//   ....[28]....
        /*02b4*/ 	.word	0x00000bc0
        /*02b8*/ 	.word	0x000000ff
        /*02bc*/ 	.word	0x000000d0
        /*02c0*/ 	.short	0x0100
        /*02c2*/ 	.byte	0x06
	.zero		1


	//   ....[29]....
        /*02c4*/ 	.word	0x00000bd0
        /*02c8*/ 	.word	0x000000ff
        /*02cc*/ 	.word	0x000000f0
        /*02d0*/ 	.short	0x0100
        /*02d2*/ 	.byte	0x06
	.zero		1


	//   ....[30]....
        /*02d4*/ 	.word	0x00000be0
        /*02d8*/ 	.word	0x000000ff
        /*02dc*/ 	.word	0x000000d8
        /*02e0*/ 	.short	0x0100
        /*02e2*/ 	.byte	0x06
	.zero		1


	//   ....[31]....
        /*02e4*/ 	.word	0x00000bf0
        /*02e8*/ 	.word	0x000000ff
        /*02ec*/ 	.word	0x000000f8
        /*02f0*/ 	.short	0x0100
        /*02f2*/ 	.byte	0x06
	.zero		1


	//   ....[32]....
        /*02f4*/ 	.word	0x00000ce0
        /*02f8*/ 	.word	0x000000ff
        /*02fc*/ 	.word	0x00000100
        /*0300*/ 	.short	0x0100
        /*0302*/ 	.byte	0x05
	.zero		1


	//   ....[33]....
        /*0304*/ 	.word	0x00000cf0
        /*0308*/ 	.word	0x000000ff
        /*030c*/ 	.word	0x00000110
        /*0310*/ 	.short	0x0100
        /*0312*/ 	.byte	0x05
	.zero		1


	//   ....[34]....
        /*0314*/ 	.word	0x00000d00
        /*0318*/ 	.word	0x000000ff
        /*031c*/ 	.word	0x00000108
        /*0320*/ 	.short	0x0100
        /*0322*/ 	.byte	0x05
	.zero		1


	//   ....[35]....
        /*0324*/ 	.word	0x00000d10
        /*0328*/ 	.word	0x000000ff
        /*032c*/ 	.word	0x00000118
        /*0330*/ 	.short	0x0100
        /*0332*/ 	.byte	0x05
	.zero		1


	//   ....[36]....
        /*0334*/ 	.word	0x000015e0
        /*0338*/ 	.word	0x00000002
        /*033c*/ 	.word	0x00000110
        /*0340*/ 	.short	0x010a
        /*0342*/ 	.byte	0xff
	.zero		1


	//   ....[37]....
        /*0344*/ 	.word	0x00001610
        /*0348*/ 	.word	0x00000002
        /*034c*/ 	.word	0x00000100
        /*0350*/ 	.short	0x0101
        /*0352*/ 	.byte	0xff
	.zero		1


	//   ....[38]....
        /*0354*/ 	.word	0x000016e0
        /*0358*/ 	.word	0x000000ff
        /*035c*/ 	.word	0x00000038
        /*0360*/ 	.short	0x010a
        /*0362*/ 	.byte	0x05
	.zero		1


	//   ....[39]....
        /*0364*/ 	.word	0x00001780
        /*0368*/ 	.word	0x000000ff
        /*036c*/ 	.word	0x00000038
        /*0370*/ 	.short	0x010a
        /*0372*/ 	.byte	0x21
	.zero		1


	//   ....[40]....
        /*0374*/ 	.word	0x000018d0
        /*0378*/ 	.word	0x000000ff
        /*037c*/ 	.word	0x00000038
        /*0380*/ 	.short	0x010a
        /*0382*/ 	.byte	0x08
	.zero		1


	//   ....[41]....
        /*0384*/ 	.word	0x00001aa0
        /*0388*/ 	.word	0x000000ff
        /*038c*/ 	.word	0x00000098
        /*0390*/ 	.short	0x0101
        /*0392*/ 	.byte	0x04
	.zero		1


	//   ....[42]....
        /*0394*/ 	.word	0x00001ac0
        /*0398*/ 	.word	0x000000ff
        /*039c*/ 	.word	0x00000038
        /*03a0*/ 	.short	0x010a
        /*03a2*/ 	.byte	0x05
	.zero		1


	//   ....[43]....
        /*03a4*/ 	.word	0x00001b40
        /*03a8*/ 	.word	0x000000ff
        /*03ac*/ 	.word	0x00000038
        /*03b0*/ 	.short	0x010a
        /*03b2*/ 	.byte	0x21
	.zero		1


	//   ....[44]....
        /*03b4*/ 	.word	0x00001ca0
        /*03b8*/ 	.word	0x000000ff
        /*03bc*/ 	.word	0x00000038
        /*03c0*/ 	.short	0x010a
        /*03c2*/ 	.byte	0x08
	.zero		1


	//   ....[45]....
        /*03c4*/ 	.word	0x00001e70
        /*03c8*/ 	.word	0x00000002
        /*03cc*/ 	.word	0x000000a0
        /*03d0*/ 	.short	0x010a
        /*03d2*/ 	.byte	0xff
	.zero		1


	//   ....[46]....
        /*03d4*/ 	.word	0x00001f30
        /*03d8*/ 	.word	0x00000002
        /*03dc*/ 	.word	0x00000000
        /*03e0*/ 	.short	0x0101
        /*03e2*/ 	.byte	0xff
	.zero		1


	//   ....[47]....
        /*03e4*/ 	.word	0x00002490
        /*03e8*/ 	.word	0x000000ff
        /*03ec*/ 	.word	0x00000000
        /*03f0*/ 	.short	0x010a
        /*03f2*/ 	.byte	0x05
	.zero		1


	//   ....[48]....
        /*03f4*/ 	.word	0x00002520
        /*03f8*/ 	.word	0x000000ff
        /*03fc*/ 	.word	0x00000000
        /*0400*/ 	.short	0x010a
        /*0402*/ 	.byte	0x05
	.zero		1


	//   ....[49]....
        /*0404*/ 	.word	0x000025b0
        /*0408*/ 	.word	0x000000ff
        /*040c*/ 	.word	0x00000000
        /*0410*/ 	.short	0x010a
        /*0412*/ 	.byte	0x05
	.zero		1


	//   ....[50]....
        /*0414*/ 	.word	0x00002640
        /*0418*/ 	.word	0x000000ff
        /*041c*/ 	.word	0x00000000
        /*0420*/ 	.short	0x010a
        /*0422*/ 	.byte	0x05
	.zero		1


	//   ....[51]....
        /*0424*/ 	.word	0x000026d0
        /*0428*/ 	.word	0x000000ff
        /*042c*/ 	.word	0x00000000
        /*0430*/ 	.short	0x010a
        /*0432*/ 	.byte	0x05
	.zero		1


	//   ....[52]....
        /*0434*/ 	.word	0x00002760
        /*0438*/ 	.word	0x000000ff
        /*043c*/ 	.word	0x00000000
        /*0440*/ 	.short	0x010a
        /*0442*/ 	.byte	0x05
	.zero		1


	//   ....[53]....
        /*0444*/ 	.word	0x00002800
        /*0448*/ 	.word	0x00000000
        /*044c*/ 	.word	0x00000000
        /*0450*/ 	.short	0x010a
        /*0452*/ 	.byte	0xff
	.zero		1


	//   ....[54]....
        /*0454*/ 	.word	0x00002920
        /*0458*/ 	.word	0x00000000
        /*045c*/ 	.word	0x00000100
        /*0460*/ 	.short	0x010a
        /*0462*/ 	.byte	0xff
	.zero		1


	//   ....[55]....
        /*0464*/ 	.word	0x00002990
        /*0468*/ 	.word	0x00000000
        /*046c*/ 	.word	0x00000000
        /*0470*/ 	.short	0x0101
        /*0472*/ 	.byte	0xff
	.zero		1


	//   ....[56]....
        /*0474*/ 	.word	0x000029b0
        /*0478*/ 	.word	0x000000ff
        /*047c*/ 	.word	0x000000b0
        /*0480*/ 	.short	0x010a
        /*0482*/ 	.byte	0x05
	.zero		1


	//   ....[57]....
        /*0484*/ 	.word	0x00002ad0
        /*0488*/ 	.word	0x00000000
        /*048c*/ 	.word	0x000000a0
        /*0490*/ 	.short	0x010a
        /*0492*/ 	.byte	0xff
	.zero		1


	//   ....[58]....
        /*0494*/ 	.word	0x00002bd0
        /*0498*/ 	.word	0x00000000
        /*049c*/ 	.word	0x00000000
        /*04a0*/ 	.short	0x0101
        /*04a2*/ 	.byte	0xff
	.zero		1


	//   ....[59]....
        /*04a4*/ 	.word	0x00002c60
        /*04a8*/ 	.word	0x000000ff
        /*04ac*/ 	.word	0x000000b0
        /*04b0*/ 	.short	0x0106
        /*04b2*/ 	.byte	0x05
	.zero		1


	//   ....[60]....
        /*04b4*/ 	.word	0x00002c80
        /*04b8*/ 	.word	0x000000ff
        /*04bc*/ 	.word	0x000000b0
        /*04c0*/ 	.short	0x010a
        /*04c2*/ 	.byte	0x05
	.zero		1


	//   ....[61]....
        /*04c4*/ 	.word	0x00002d10
        /*04c8*/ 	.word	0x000000ff
        /*04cc*/ 	.word	0x000000b0
        /*04d0*/ 	.short	0x0106
        /*04d2*/ 	.byte	0x04
	.zero		1


	//   ....[62]....
        /*04d4*/ 	.word	0x00002d50
        /*04d8*/ 	.word	0x00000000
        /*04dc*/ 	.word	0x000000b0
        /*04e0*/ 	.short	0x010a
        /*04e2*/ 	.byte	0xff
	.zero		1


	//   ....[63]....
        /*04e4*/ 	.word	0x00003310
        /*04e8*/ 	.word	0x00000000
        /*04ec*/ 	.word	0x000000a0
        /*04f0*/ 	.short	0x010a
        /*04f2*/ 	.byte	0xff
	.zero		1


	//   ....[64]....
        /*04f4*/ 	.word	0x00003420
        /*04f8*/ 	.word	0x00000003
        /*04fc*/ 	.word	0x00000000
        /*0500*/ 	.short	0x0101
        /*0502*/ 	.byte	0xff
	.zero		1


	//   ....[65]....
        /*0504*/ 	.word	0x00003430
        /*0508*/ 	.word	0x000000ff
        /*050c*/ 	.word	0x00000000
        /*0510*/ 	.short	0x010a
        /*0512*/ 	.byte	0x05
	.zero		1


	//   ....[66]....
        /*0514*/ 	.word	0x000034a0
        /*0518*/ 	.word	0x000000ff
        /*051c*/ 	.word	0x000000e0
        /*0520*/ 	.short	0x010a
        /*0522*/ 	.byte	0x0e
	.zero		1


	//   ....[67]....
        /*0524*/ 	.word	0x00003570
        /*0528*/ 	.word	0x000000ff
        /*052c*/ 	.word	0x00000000
        /*0530*/ 	.short	0x010a
        /*0532*/ 	.byte	0x13
	.zero		1


	//   ....[68]....
        /*0534*/ 	.word	0x000036a0
        /*0538*/ 	.word	0x000000ff
        /*053c*/ 	.word	0x00000000
        /*0540*/ 	.short	0x010a
        /*0542*/ 	.byte	0x24
	.zero		1


	//   ....[69]....
        /*0544*/ 	.word	0x00003a80
        /*0548*/ 	.word	0x000000ff
        /*054c*/ 	.word	0x00000000
        /*0550*/ 	.short	0x010a
        /*0552*/ 	.byte	0x05
	.zero		1


	//   ....[70]....
        /*0554*/ 	.word	0x00003b10
        /*0558*/ 	.word	0x000000ff
        /*055c*/ 	.word	0x00000000
        /*0560*/ 	.short	0x010a
        /*0562*/ 	.byte	0x05
	.zero		1


	//   ....[71]....
        /*0564*/ 	.word	0x00003ba0
        /*0568*/ 	.word	0x000000ff
        /*056c*/ 	.word	0x00000000
        /*0570*/ 	.short	0x010a
        /*0572*/ 	.byte	0x05
	.zero		1


	//   ....[72]....
        /*0574*/ 	.word	0x00003c30
        /*0578*/ 	.word	0x000000ff
        /*057c*/ 	.word	0x00000000
        /*0580*/ 	.short	0x010a
        /*0582*/ 	.byte	0x06
	.zero		1


	//   ....[73]....
        /*0584*/ 	.word	0x00004070
        /*0588*/ 	.word	0x00000000
        /*058c*/ 	.word	0x000000a0
        /*0590*/ 	.short	0x010a
        /*0592*/ 	.byte	0xff
	.zero		1


	//   ....[74]....
        /*0594*/ 	.word	0x00004150
        /*0598*/ 	.word	0x00000000
        /*059c*/ 	.word	0x00000000
        /*05a0*/ 	.short	0x0101
        /*05a2*/ 	.byte	0xff
	.zero		1


	//   ....[75]....
        /*05a4*/ 	.word	0x00004470
        /*05a8*/ 	.word	0x000000ff
        /*05ac*/ 	.word	0x00000098
        /*05b0*/ 	.short	0x010a
        /*05b2*/ 	.byte	0x04
	.zero		1


	//   ....[76]....
        /*05b4*/ 	.word	0x00004650
        /*05b8*/ 	.word	0x000000ff
        /*05bc*/ 	.word	0x00000080
        /*05c0*/ 	.short	0x010a
        /*05c2*/ 	.byte	0x0d
	.zero		1


	//   ....[77]....
        /*05c4*/ 	.word	0x000049e0
        /*05c8*/ 	.word	0x000000ff
        /*05cc*/ 	.word	0x00000070
        /*05d0*/ 	.short	0x010b
        /*05d2*/ 	.byte	0x0d
	.zero		1


	//   ....[78]....
        /*05d4*/ 	.word	0x00004a30
        /*05d8*/ 	.word	0x000000ff
        /*05dc*/ 	.word	0x00000000
        /*05e0*/ 	.short	0x0101
        /*05e2*/ 	.byte	0x15
	.zero		1


	//   ....[79]....
        /*05e4*/ 	.word	0x00004ae0
        /*05e8*/ 	.word	0x000000ff
        /*05ec*/ 	.word	0x00000000
        /*05f0*/ 	.short	0x010a
        /*05f2*/ 	.byte	0x04
	.zero		1


	//   ....[80]....
        /*05f4*/ 	.word	0x00004b80
        /*05f8*/ 	.word	0x00000000
        /*05fc*/ 	.word	0x00000000
        /*0600*/ 	.short	0x010a
        /*0602*/ 	.byte	0xff
	.zero		1


	//   ....[81]....
        /*0604*/ 	.word	0x00004ec0
        /*0608*/ 	.word	0x00000000
        /*060c*/ 	.word	0x000000a0
        /*0610*/ 	.short	0x010a
        /*0612*/ 	.byte	0xff
	.zero		1


	//   ....[82]....
        /*0614*/ 	.word	0x00004fd0
        /*0618*/ 	.word	0x00000000
        /*061c*/ 	.word	0x00000000
        /*0620*/ 	.short	0x0101
        /*0622*/ 	.byte	0xff
	.zero		1


	//   ....[83]....
        /*0624*/ 	.word	0x00005910
        /*0628*/ 	.word	0x00000000
        /*062c*/ 	.word	0x00000070
        /*0630*/ 	.short	0x010a
        /*0632*/ 	.byte	0xff
	.zero		1


	//   ....[84]....
        /*0634*/ 	.word	0x00005930
        /*0638*/ 	.word	0x00000011
        /*063c*/ 	.word	0x000000c0
        /*0640*/ 	.short	0x010a
        /*0642*/ 	.byte	0xff
	.zero		1


	//   ....[85]....
        /*0644*/ 	.word	0x00005a40
        /*0648*/ 	.word	0x00000000
        /*064c*/ 	.word	0x00000070
        /*0650*/ 	.short	0x010a
        /*0652*/ 	.byte	0xff
	.zero		1


	//   ....[86]....
        /*0654*/ 	.word	0x00005be0
        /*0658*/ 	.word	0x00000011
        /*065c*/ 	.word	0x000000c0
        /*0660*/ 	.short	0x010a
        /*0662*/ 	.byte	0xff
	.zero		1


	//   ....[87]....
        /*0664*/ 	.word	0x00006570
        /*0668*/ 	.word	0x000000ff
        /*066c*/ 	.word	0x00000000
        /*0670*/ 	.short	0x0101
        /*0672*/ 	.byte	0x05
	.zero		1


	//   ....[88]....
        /*0674*/ 	.word	0x00006920
        /*0678*/ 	.word	0x00000000
        /*067c*/ 	.word	0x00000000
        /*0680*/ 	.short	0x0101
        /*0682*/ 	.byte	0xff
	.zero		1


	//   ....[89]....
        /*0684*/ 	.word	0x00006bc0
        /*0688*/ 	.word	0x00000002
        /*068c*/ 	.word	0x00000110
        /*0690*/ 	.short	0x010a
        /*0692*/ 	.byte	0xff
	.zero		1


	//   ....[90]....
        /*0694*/ 	.word	0x00006c20
        /*0698*/ 	.word	0x00000002
        /*069c*/ 	.word	0x00000038
        /*06a0*/ 	.short	0x010a
        /*06a2*/ 	.byte	0xff
	.zero		1


	//   ....[91]....
        /*06a4*/ 	.word	0x00006c80
        /*06a8*/ 	.word	0x00000002
        /*06ac*/ 	.word	0x00000038
        /*06b0*/ 	.short	0x010a
        /*06b2*/ 	.byte	0xff
	.zero		1


	//   ....[92]....
        /*06b4*/ 	.word	0x00006cd0
        /*06b8*/ 	.word	0x00000002
        /*06bc*/ 	.word	0x000000a0
        /*06c0*/ 	.short	0x010a
        /*06c2*/ 	.byte	0xff
	.zero		1


	//   ....[93]....
        /*06c4*/ 	.word	0x00006d30
        /*06c8*/ 	.word	0x00000000
        /*06cc*/ 	.word	0x00000000
        /*06d0*/ 	.short	0x010a
        /*06d2*/ 	.byte	0xff
	.zero		1


	//   ....[94]....
        /*06d4*/ 	.word	0x00006d90
        /*06d8*/ 	.word	0x00000000
        /*06dc*/ 	.word	0x00000000
        /*06e0*/ 	.short	0x010a
        /*06e2*/ 	.byte	0xff
	.zero		1


	//   ....[95]....
        /*06e4*/ 	.word	0x00006df0
        /*06e8*/ 	.word	0x00000000
        /*06ec*/ 	.word	0x00000000
        /*06f0*/ 	.short	0x010a
        /*06f2*/ 	.byte	0xff
	.zero		1


	//   ....[96]....
        /*06f4*/ 	.word	0x00006e50
        /*06f8*/ 	.word	0x00000000
        /*06fc*/ 	.word	0x00000000
        /*0700*/ 	.short	0x010a
        /*0702*/ 	.byte	0xff
	.zero		1


	//   ....[97]....
        /*0704*/ 	.word	0x00006eb0
        /*0708*/ 	.word	0x00000000
        /*070c*/ 	.word	0x00000000
        /*0710*/ 	.short	0x010a
        /*0712*/ 	.byte	0xff
	.zero		1


	//   ....[98]....
        /*0714*/ 	.word	0x00006f10
        /*0718*/ 	.word	0x00000000
        /*071c*/ 	.word	0x00000000
        /*0720*/ 	.short	0x010a
        /*0722*/ 	.byte	0xff
	.zero		1


	//   ....[99]....
        /*0724*/ 	.word	0x00006f60
        /*0728*/ 	.word	0x00000000
        /*072c*/ 	.word	0x00000100
        /*0730*/ 	.short	0x010a
        /*0732*/ 	.byte	0xff
	.zero		1


	//   ....[100]....
        /*0734*/ 	.word	0x00006fc0
        /*0738*/ 	.word	0x00000000
        /*073c*/ 	.word	0x000000b0
        /*0740*/ 	.short	0x010a
        /*0742*/ 	.byte	0xff
	.zero		1


	//   ....[101]....
        /*0744*/ 	.word	0x00007010
        /*0748*/ 	.word	0x00000000
        /*074c*/ 	.word	0x000000a0
        /*0750*/ 	.short	0x010a
        /*0752*/ 	.byte	0xff
	.zero		1


	//   ....[102]....
        /*0754*/ 	.word	0x00007070
        /*0758*/ 	.word	0x00000000
        /*075c*/ 	.word	0x000000b0
        /*0760*/ 	.short	0x010a
        /*0762*/ 	.byte	0xff
	.zero		1


	//   ....[103]....
        /*0764*/ 	.word	0x000070c0
        /*0768*/ 	.word	0x00000000
        /*076c*/ 	.word	0x000000a0
        /*0770*/ 	.short	0x010a
        /*0772*/ 	.byte	0xff
	.zero		1


	//   ....[104]....
        /*0774*/ 	.word	0x00007120
        /*0778*/ 	.word	0x00000002
        /*077c*/ 	.word	0x000000e0
        /*0780*/ 	.short	0x010a
        /*0782*/ 	.byte	0xff
	.zero		1


	//   ....[105]....
        /*0784*/ 	.word	0x00007180
        /*0788*/ 	.word	0x00000000
        /*078c*/ 	.word	0x00000000
        /*0790*/ 	.short	0x010a
        /*0792*/ 	.byte	0xff
	.zero		1


	//   ....[106]....
        /*0794*/ 	.word	0x000071e0
        /*0798*/ 	.word	0x00000000
        /*079c*/ 	.word	0x00000000
        /*07a0*/ 	.short	0x010a
        /*07a2*/ 	.byte	0xff
	.zero		1


	//   ....[107]....
        /*07a4*/ 	.word	0x00007240
        /*07a8*/ 	.word	0x00000000
        /*07ac*/ 	.word	0x00000000
        /*07b0*/ 	.short	0x010a
        /*07b2*/ 	.byte	0xff
	.zero		1


	//   ....[108]....
        /*07b4*/ 	.word	0x000072a0
        /*07b8*/ 	.word	0x00000000
        /*07bc*/ 	.word	0x00000000
        /*07c0*/ 	.short	0x010a
        /*07c2*/ 	.byte	0xff
	.zero		1


	//   ....[109]....
        /*07c4*/ 	.word	0x00007300
        /*07c8*/ 	.word	0x00000000
        /*07cc*/ 	.word	0x00000000
        /*07d0*/ 	.short	0x010a
        /*07d2*/ 	.byte	0xff
	.zero		1


	//   ....[110]....
        /*07d4*/ 	.word	0x00007350
        /*07d8*/ 	.word	0x00000000
        /*07dc*/ 	.word	0x000000a0
        /*07e0*/ 	.short	0x010a
        /*07e2*/ 	.byte	0xff
	.zero		1


	//   ....[111]....
        /*07e4*/ 	.word	0x000073b0
        /*07e8*/ 	.word	0x00000000
        /*07ec*/ 	.word	0x00000098
        /*07f0*/ 	.short	0x010a
        /*07f2*/ 	.byte	0xff
	.zero		1


	//   ....[112]....
        /*07f4*/ 	.word	0x00007410
        /*07f8*/ 	.word	0x00000000
        /*07fc*/ 	.word	0x00000080
        /*0800*/ 	.short	0x010a
        /*0802*/ 	.byte	0xff
	.zero		1


	//   ....[113]....
        /*0804*/ 	.word	0x00007470
        /*0808*/ 	.word	0x00000000
        /*080c*/ 	.word	0x00000000
        /*0810*/ 	.short	0x010a
        /*0812*/ 	.byte	0xff
	.zero		1


	//   ....[114]....
        /*0814*/ 	.word	0x000074c0
        /*0818*/ 	.word	0x00000000
        /*081c*/ 	.word	0x000000a0
        /*0820*/ 	.short	0x010a
        /*0822*/ 	.byte	0xff
	.zero		1


	//   ....[115]....
        /*0824*/ 	.word	0x00007510
        /*0828*/ 	.word	0x00000000
        /*082c*/ 	.word	0x00000070
        /*0830*/ 	.short	0x010a
        /*0832*/ 	.byte	0xff
	.zero		1


	//   ....[116]....
        /*0834*/ 	.word	0x00007560
        /*0838*/ 	.word	0x00000011
        /*083c*/ 	.word	0x000000c0
        /*0840*/ 	.short	0x010a
        /*0842*/ 	.byte	0xff
	.zero		1


	//----- nvinfo : EIATTR_NUM_MBARRIERS
	.align		4
.L_47:
        /*0844*/ 	.byte	0x03, 0x38
        /*0846*/ 	.short	0x0024


	//----- nvinfo : EIATTR_EXIT_INSTR_OFFSETS
	.align		4
        /*0848*/ 	.byte	0x04, 0x1c
        /*084a*/ 	.short	(.L_49 - .L_48)


	//   ....[0]....
.L_48:
        /*084c*/ 	.word	0x00002830


	//   ....[1]....
        /*0850*/ 	.word	0x00002d20


	//   ....[2]....
        /*0854*/ 	.word	0x00002d80


	//   ....[3]....
        /*0858*/ 	.word	0x00003e90


	//   ....[4]....
        /*085c*/ 	.word	0x00004bb0


	//   ....[5]....
        /*0860*/ 	.word	0x00004bf0


	//   ....[6]....
        /*0864*/ 	.word	0x00006ad0


	//   ....[7]....
        /*0868*/ 	.word	0x00006b50


	//   ....[8]....
        /*086c*/ 	.word	0x00006b80


	//   ....[9]....
        /*0870*/ 	.word	0x00006bb0


	//----- nvinfo : EIATTR_MAX_THREADS
	.align		4
.L_49:
        /*0874*/ 	.byte	0x04, 0x05
        /*0876*/ 	.short	(.L_51 - .L_50)
.L_50:
        /*0878*/ 	.word	0x00000100
        /*087c*/ 	.word	0x00000001
        /*0880*/ 	.word	0x00000001


	//----- nvinfo : EIATTR_CRS_STACK_SIZE
	.align		4
.L_51:
        /*0884*/ 	.byte	0x04, 0x1e
        /*0886*/ 	.short	(.L_53 - .L_52)
.L_52:
        /*0888*/ 	.word	0x00000000


	//----- nvinfo : EIATTR_CBANK_PARAM_SIZE
	.align		4
.L_53:
        /*088c*/ 	.byte	0x03, 0x19
        /*088e*/ 	.short	0x0800


	//----- nvinfo : EIATTR_PARAM_CBANK
	.align		4
        /*0890*/ 	.byte	0x04, 0x0a
        /*0892*/ 	.short	(.L_55 - .L_54)
	.align		4
.L_54:
        /*0894*/ 	.word	index@(.nv.constant0._ZN7cutlass13device_kernelINS_4gemm6kernel13GemmUniversalIN4cute5tupleIJiiiiEEENS1_10collective13CollectiveMmaINS1_35MainloopSm100TmaUmmaWarpSpecializedILi7ELi2ELi4ENS5_IJNS4_1CILi1EEESB_SB_EEEEENS5_IJNSA_ILi64EEENSA_ILi48EEENSA_ILi128EEEEEENS_6half_tENS5_IJlSB_lEEESI_SJ_NS4_8TiledMMAINS4_8MMA_AtomIJNS4_20SM100_MMA_F16BF16_SSISI_SI_fLi64ELi48ELNS4_4UMMA5MajorE0ELSO_0ELNSN_7ScaleInE0ELSP_0EEEEEENS4_6LayoutISC_NS5_IJNSA_ILi0EEEST_ST_EEEEENS5_IJNS4_10UnderscoreESW_SW_EEEEENS4_13SM90_TMA_LOADENS4_14ComposedLayoutINS4_7SwizzleILi3ELi4ELi3EEENS4_18smem_ptr_flag_bitsILi16EEENSS_INS5_IJNSA_ILi8EEESE_EEENS5_IJSE_SB_EEEEEEEvNS4_8identityESZ_S19_vS1A_EENS_8epilogue10collective18CollectiveEpilogueINS1C_23Sm100TmaWarpSpecializedILi2ELi1ELi24ELb1ELb0EEEJSH_NS5_IJNSS_ISE_SB_EENSS_ISF_SB_EEEEESI_SJ_SI_SJ_NS1C_6fusion15FusionCallbacksIS1G_NS1K_17LinearCombinationISI_fSI_fLNS_15FloatRoundStyleE2EEESH_S1J_JEEENS4_5SM1004TMEM4LOAD26SM100_TMEM_LOAD_16dp256b2xESZ_NS10_INS11_ILi1ELi4ELi3EEES14_NSS_INS5_IJS15_NSA_ILi16EEEEEENS5_IJS1V_SB_EEEEEEENS4_17SM75_U32x4_LDSM_NENS4_14SM90_TMA_STOREES1Z_NS4_17SM90_U32x4_STSM_NENS4_39AutoVectorizingCopyWithAssumedAlignmentILi128EEEEEEvvEEEEvNT_6ParamsE)
        /*0898*/ 	.short	0x0380
        /*089a*/ 	.short	0x0800


	//----- nvinfo : EIATTR_SW_WAR
	.align		4
.L_55:
        /*089c*/ 	.byte	0x04, 0x36
        /*089e*/ 	.short	(.L_57 - .L_56)
.L_56:
        /*08a0*/ 	.word	0x00000008
.L_57:


//--------------------- .nv.callgraph             --------------------------
	.section	.nv.callgraph,"",@"SHT_CUDA_CALLGRAPH"
	.align	4
	.sectionentsize	8
	.align		4
        /*0000*/ 	.word	0x00000000
	.align		4
        /*0004*/ 	.word	0xffffffff
	.align		4
        /*0008*/ 	.word	index@(_ZN7cutlass13device_kernelINS_4gemm6kernel13GemmUniversalIN4cute5tupleIJiiiiEEENS1_10collective13CollectiveMmaINS1_35MainloopSm100TmaUmmaWarpSpecializedILi7ELi2ELi4ENS5_IJNS4_1CILi1EEESB_SB_EEEEENS5_IJNSA_ILi64EEENSA_ILi48EEENSA_ILi128EEEEEENS_6half_tENS5_IJlSB_lEEESI_SJ_NS4_8TiledMMAINS4_8MMA_AtomIJNS4_20SM100_MMA_F16BF16_SSISI_SI_fLi64ELi48ELNS4_4UMMA5MajorE0ELSO_0ELNSN_7ScaleInE0ELSP_0EEEEEENS4_6LayoutISC_NS5_IJNSA_ILi0EEEST_ST_EEEEENS5_IJNS4_10UnderscoreESW_SW_EEEEENS4_13SM90_TMA_LOADENS4_14ComposedLayoutINS4_7SwizzleILi3ELi4ELi3EEENS4_18smem_ptr_flag_bitsILi16EEENSS_INS5_IJNSA_ILi8EEESE_EEENS5_IJSE_SB_EEEEEEEvNS4_8identityESZ_S19_vS1A_EENS_8epilogue10collective18CollectiveEpilogueINS1C_23Sm100TmaWarpSpecializedILi2ELi1ELi24ELb1ELb0EEEJSH_NS5_IJNSS_ISE_SB_EENSS_ISF_SB_EEEEESI_SJ_SI_SJ_NS1C_6fusion15FusionCallbacksIS1G_NS1K_17LinearCombinationISI_fSI_fLNS_15FloatRoundStyleE2EEESH_S1J_JEEENS4_5SM1004TMEM4LOAD26SM100_TMEM_LOAD_16dp256b2xESZ_NS10_INS11_ILi1ELi4ELi3EEES14_NSS_INS5_IJS15_NSA_ILi16EEEEEENS5_IJS1V_SB_EEEEEEENS4_17SM75_U32x4_LDSM_NENS4_14SM90_TMA_STOREES1Z_NS4_17SM90_U32x4_STSM_NENS4_39AutoVectorizingCopyWithAssumedAlignmentILi128EEEEEEvvEEEEvNT_6ParamsE)
	.align		4
        /*000c*/ 	.word	index@(__assertfail)
	.align		4
        /*0010*/ 	.word	0x00000000
	.align		4
        /*0014*/ 	.word	0xfffffffe
	.align		4
        /*0018*/ 	.word	0x00000000
	.align		4
        /*001c*/ 	.word	0xfffffffd
	.align		4
        /*0020*/ 	.word	0x00000000
	.align		4
        /*0024*/ 	.word	0xfffffffc


//--------------------- .nv.constant4             --------------------------
	.section	.nv.constant4,"a",@progbits
	.align	8
	.align		8
.nv.constant4:
        /*0000*/ 	.dword	__assertfail
	.align		8
        /*0008*/ 	.dword	__unnamed_1
	.align		8
        /*0010*/ 	.dword	__unnamed_2
	.align		8
        /*0018*/ 	.dword	_ZN39_INTERNAL_d85738d1_4_k_cu_8e1dfb1a_40644cuda3std3__45__cpo5beginE
	.align		8
        /*0020*/ 	.dword	_ZN39_INTERNAL_d85738d1_4_k_cu_8e1dfb1a_40644cuda3std3__45__cpo3endE
	.align		8
        /*0028*/ 	.dword	_ZN39_INTERNAL_d85738d1_4_k_cu_8e1dfb1a_40644cuda3std3__45__cpo6cbeginE
	.align		8
        /*0030*/ 	.dword	_ZN39_INTERNAL_d85738d1_4_k_cu_8e1dfb1a_40644cuda3std3__45__cpo4cendE
	.align		8
        /*0038*/ 	.dword	_ZN39_INTERNAL_d85738d1_4_k_cu_8e1dfb1a_40644cuda3std3__441_GLOBAL__N__d85738d1_4_k_cu_8e1dfb1a_40646ignoreE
	.align		8
        /*0040*/ 	.dword	_ZN39_INTERNAL_d85738d1_4_k_cu_8e1dfb1a_40644cuda3std3__419piecewise_constructE
	.align		8
        /*0048*/ 	.dword	_ZN39_INTERNAL_d85738d1_4_k_cu_8e1dfb1a_40644cuda3std3__48in_placeE
	.align		8
        /*0050*/ 	.dword	_ZN39_INTERNAL_d85738d1_4_k_cu_8e1dfb1a_40644cuda3std6ranges3__45__cpo4swapE
	.align		8
        /*0058*/ 	.dword	_ZN39_INTERNAL_d85738d1_4_k_cu_8e1dfb1a_40644cuda3std6ranges3__45__cpo9iter_moveE
	.align		8
        /*0060*/ 	.dword	_ZN39_INTERNAL_d85738d1_4_k_cu_8e1dfb1a_40644cute7productE
	.align		8
        /*0068*/ 	.dword	_ZN39_INTERNAL_d85738d1_4_k_cu_8e1dfb1a_40644cute1_E
	.align		8
        /*0070*/ 	.dword	$str$25
	.align		8
        /*0078*/ 	.dword	$str$26
	.align		8
        /*0080*/ 	.dword	$str$27
	.align		8
        /*0088*/ 	.dword	$str$28


//--------------------- .text._ZN7cutlass13device_kernelINS_4gemm6kernel13GemmUniversalIN4cute5tupleIJiiiiEEENS1_10collective13CollectiveMmaINS1_35MainloopSm100TmaUmmaWarpSpecializedILi7ELi2ELi4ENS5_IJNS4_1CILi1EEESB_SB_EEEEENS5_IJNSA_ILi64EEENSA_ILi48EEENSA_ILi128EEEEEENS_6half_tENS5_IJlSB_lEEESI_SJ_NS4_8TiledMMAINS4_8MMA_AtomIJNS4_20SM100_MMA_F16BF16_SSISI_SI_fLi64ELi48ELNS4_4UMMA5MajorE0ELSO_0ELNSN_7ScaleInE0ELSP_0EEEEEENS4_6LayoutISC_NS5_IJNSA_ILi0EEEST_ST_EEEEENS5_IJNS4_10UnderscoreESW_SW_EEEEENS4_13SM90_TMA_LOADENS4_14ComposedLayoutINS4_7SwizzleILi3ELi4ELi3EEENS4_18smem_ptr_flag_bitsILi16EEENSS_INS5_IJNSA_ILi8EEESE_EEENS5_IJSE_SB_EEEEEEEvNS4_8identityESZ_S19_vS1A_EENS_8epilogue10collective18CollectiveEpilogueINS1C_23Sm100TmaWarpSpecializedILi2ELi1ELi24ELb1ELb0EEEJSH_NS5_IJNSS_ISE_SB_EENSS_ISF_SB_EEEEESI_SJ_SI_SJ_NS1C_6fusion15FusionCallbacksIS1G_NS1K_17LinearCombinationISI_fSI_fLNS_15FloatRoundStyleE2EEESH_S1J_JEEENS4_5SM1004TMEM4LOAD26SM100_TMEM_LOAD_16dp256b2xESZ_NS10_INS11_ILi1ELi4ELi3EEES14_NSS_INS5_IJS15_NSA_ILi16EEEEEENS5_IJS1V_SB_EEEEEEENS4_17SM75_U32x4_LDSM_NENS4_14SM90_TMA_STOREES1Z_NS4_17SM90_U32x4_STSM_NENS4_39AutoVectorizingCopyWithAssumedAlignmentILi128EEEEEEvvEEEEvNT_6ParamsE --------------------------
	.section	.text._ZN7cutlass13device_kernelINS_4gemm6kernel13GemmUniversalIN4cute5tupleIJiiiiEEENS1_10collective13CollectiveMmaINS1_35MainloopSm100TmaUmmaWarpSpecializedILi7ELi2ELi4ENS5_IJNS4_1CILi1EEESB_SB_EEEEENS5_IJNSA_ILi64EEENSA_ILi48EEENSA_ILi128EEEEEENS_6half_tENS5_IJlSB_lEEESI_SJ_NS4_8TiledMMAINS4_8MMA_AtomIJNS4_20SM100_MMA_F16BF16_SSISI_SI_fLi64ELi48ELNS4_4UMMA5MajorE0ELSO_0ELNSN_7ScaleInE0ELSP_0EEEEEENS4_6LayoutISC_NS5_IJNSA_ILi0EEEST_ST_EEEEENS5_IJNS4_10UnderscoreESW_SW_EEEEENS4_13SM90_TMA_LOADENS4_14ComposedLayoutINS4_7SwizzleILi3ELi4ELi3EEENS4_18smem_ptr_flag_bitsILi16EEENSS_INS5_IJNSA_ILi8EEESE_EEENS5_IJSE_SB_EEEEEEEvNS4_8identityESZ_S19_vS1A_EENS_8epilogue10collective18CollectiveEpilogueINS1C_23Sm100TmaWarpSpecializedILi2ELi1ELi24ELb1ELb0EEEJSH_NS5_IJNSS_ISE_SB_EENSS_ISF_SB_EEEEESI_SJ_SI_SJ_NS1C_6fusion15FusionCallbacksIS1G_NS1K_17LinearCombinationISI_fSI_fLNS_15FloatRoundStyleE2EEESH_S1J_JEEENS4_5SM1004TMEM4LOAD26SM100_TMEM_LOAD_16dp256b2xESZ_NS10_INS11_ILi1ELi4ELi3EEES14_NSS_INS5_IJS15_NSA_ILi16EEEEEENS5_IJS1V_SB_EEEEEEENS4_17SM75_U32x4_LDSM_NENS4_14SM90_TMA_STOREES1Z_NS4_17SM90_U32x4_STSM_NENS4_39AutoVectorizingCopyWithAssumedAlignmentILi128EEEEEEvvEEEEvNT_6ParamsE,"ax",@progbits
	.align	128
.text._ZN7cutlass13device_kernelINS_4gemm6kernel13GemmUniversalIN4cute5tupleIJiiiiEEENS1_10collective13CollectiveMmaINS1_35MainloopSm100TmaUmmaWarpSpecializedILi7ELi2ELi4ENS5_IJNS4_1CILi1EEESB_SB_EEEEENS5_IJNSA_ILi64EEENSA_ILi48EEENSA_ILi128EEEEEENS_6half_tENS5_IJlSB_lEEESI_SJ_NS4_8TiledMMAINS4_8MMA_AtomIJNS4_20SM100_MMA_F16BF16_SSISI_SI_fLi64ELi48ELNS4_4UMMA5MajorE0ELSO_0ELNSN_7ScaleInE0ELSP_0EEEEEENS4_6LayoutISC_NS5_IJNSA_ILi0EEEST_ST_EEEEENS5_IJNS4_10UnderscoreESW_SW_EEEEENS4_13SM90_TMA_LOADENS4_14ComposedLayoutINS4_7SwizzleILi3ELi4ELi3EEENS4_18smem_ptr_flag_bitsILi16EEENSS_INS5_IJNSA_ILi8EEESE_EEENS5_IJSE_SB_EEEEEEEvNS4_8identityESZ_S19_vS1A_EENS_8epilogue10collective18CollectiveEpilogueINS1C_23Sm100TmaWarpSpecializedILi2ELi1ELi24ELb1ELb0EEEJSH_NS5_IJNSS_ISE_SB_EENSS_ISF_SB_EEEEESI_SJ_SI_SJ_NS1C_6fusion15FusionCallbacksIS1G_NS1K_17LinearCombinationISI_fSI_fLNS_15FloatRoundStyleE2EEESH_S1J_JEEENS4_5SM1004TMEM4LOAD26SM100_TMEM_LOAD_16dp256b2xESZ_NS10_INS11_ILi1ELi4ELi3EEES14_NSS_INS5_IJS15_NSA_ILi16EEEEEENS5_IJS1V_SB_EEEEEEENS4_17SM75_U32x4_LDSM_NENS4_14SM90_TMA_STOREES1Z_NS4_17SM90_U32x4_STSM_NENS4_39AutoVectorizingCopyWithAssumedAlignmentILi128EEEEEEvvEEEEvNT_6ParamsE:
        .type           _ZN7cutlass13device_kernelINS_4gemm6kernel13GemmUniversalIN4cute5tupleIJiiiiEEENS1_10collective13CollectiveMmaINS1_35MainloopSm100TmaUmmaWarpSpecializedILi7ELi2ELi4ENS5_IJNS4_1CILi1EEESB_SB_EEEEENS5_IJNSA_ILi64EEENSA_ILi48EEENSA_ILi128EEEEEENS_6half_tENS5_IJlSB_lEEESI_SJ_NS4_8TiledMMAINS4_8MMA_AtomIJNS4_20SM100_MMA_F16BF16_SSISI_SI_fLi64ELi48ELNS4_4UMMA5MajorE0ELSO_0ELNSN_7ScaleInE0ELSP_0EEEEEENS4_6LayoutISC_NS5_IJNSA_ILi0EEEST_ST_EEEEENS5_IJNS4_10UnderscoreESW_SW_EEEEENS4_13SM90_TMA_LOADENS4_14ComposedLayoutINS4_7SwizzleILi3ELi4ELi3EEENS4_18smem_ptr_flag_bitsILi16EEENSS_INS5_IJNSA_ILi8EEESE_EEENS5_IJSE_SB_EEEEEEEvNS4_8identityESZ_S19_vS1A_EENS_8epilogue10collective18CollectiveEpilogueINS1C_23Sm100TmaWarpSpecializedILi2ELi1ELi24ELb1ELb0EEEJSH_NS5_IJNSS_ISE_SB_EENSS_ISF_SB_EEEEESI_SJ_SI_SJ_NS1C_6fusion15FusionCallbacksIS1G_NS1K_17LinearCombinationISI_fSI_fLNS_15FloatRoundStyleE2EEESH_S1J_JEEENS4_5SM1004TMEM4LOAD26SM100_TMEM_LOAD_16dp256b2xESZ_NS10_INS11_ILi1ELi4ELi3EEES14_NSS_INS5_IJS15_NSA_ILi16EEEEEENS5_IJS1V_SB_EEEEEEENS4_17SM75_U32x4_LDSM_NENS4_14SM90_TMA_STOREES1Z_NS4_17SM90_U32x4_STSM_NENS4_39AutoVectorizingCopyWithAssumedAlignmentILi128EEEEEEvvEEEEvNT_6ParamsE,@function
        .size           _ZN7cutlass13device_kernelINS_4gemm6kernel13GemmUniversalIN4cute5tupleIJiiiiEEENS1_10collective13CollectiveMmaINS1_35MainloopSm100TmaUmmaWarpSpecializedILi7ELi2ELi4ENS5_IJNS4_1CILi1EEESB_SB_EEEEENS5_IJNSA_ILi64EEENSA_ILi48EEENSA_ILi128EEEEEENS_6half_tENS5_IJlSB_lEEESI_SJ_NS4_8TiledMMAINS4_8MMA_AtomIJNS4_20SM100_MMA_F16BF16_SSISI_SI_fLi64ELi48ELNS4_4UMMA5MajorE0ELSO_0ELNSN_7ScaleInE0ELSP_0EEEEEENS4_6LayoutISC_NS5_IJNSA_ILi0EEEST_ST_EEEEENS5_IJNS4_10UnderscoreESW_SW_EEEEENS4_13SM90_TMA_LOADENS4_14ComposedLayoutINS4_7SwizzleILi3ELi4ELi3EEENS4_18smem_ptr_flag_bitsILi16EEENSS_INS5_IJNSA_ILi8EEESE_EEENS5_IJSE_SB_EEEEEEEvNS4_8identityESZ_S19_vS1A_EENS_8epilogue10collective18CollectiveEpilogueINS1C_23Sm100TmaWarpSpecializedILi2ELi1ELi24ELb1ELb0EEEJSH_NS5_IJNSS_ISE_SB_EENSS_ISF_SB_EEEEESI_SJ_SI_SJ_NS1C_6fusion15FusionCallbacksIS1G_NS1K_17LinearCombinationISI_fSI_fLNS_15FloatRoundStyleE2EEESH_S1J_JEEENS4_5SM1004TMEM4LOAD26SM100_TMEM_LOAD_16dp256b2xESZ_NS10_INS11_ILi1ELi4ELi3EEES14_NSS_INS5_IJS15_NSA_ILi16EEEEEENS5_IJS1V_SB_EEEEEEENS4_17SM75_U32x4_LDSM_NENS4_14SM90_TMA_STOREES1Z_NS4_17SM90_U32x4_STSM_NENS4_39AutoVectorizingCopyWithAssumedAlignmentILi128EEEEEEvvEEEEvNT_6ParamsE,(.L_x_148 - _ZN7cutlass13device_kernelINS_4gemm6kernel13GemmUniversalIN4cute5tupleIJiiiiEEENS1_10collective13CollectiveMmaINS1_35MainloopSm100TmaUmmaWarpSpecializedILi7ELi2ELi4ENS5_IJNS4_1CILi1EEESB_SB_EEEEENS5_IJNSA_ILi64EEENSA_ILi48EEENSA_ILi128EEEEEENS_6half_tENS5_IJlSB_lEEESI_SJ_NS4_8TiledMMAINS4_8MMA_AtomIJNS4_20SM100_MMA_F16BF16_SSISI_SI_fLi64ELi48ELNS4_4UMMA5MajorE0ELSO_0ELNSN_7ScaleInE0ELSP_0EEEEEENS4_6LayoutISC_NS5_IJNSA_ILi0EEEST_ST_EEEEENS5_IJNS4_10UnderscoreESW_SW_EEEEENS4_13SM90_TMA_LOADENS4_14ComposedLayoutINS4_7SwizzleILi3ELi4ELi3EEENS4_18smem_ptr_flag_bitsILi16EEENSS_INS5_IJNSA_ILi8EEESE_EEENS5_IJSE_SB_EEEEEEEvNS4_8identityESZ_S19_vS1A_EENS_8epilogue10collective18CollectiveEpilogueINS1C_23Sm100TmaWarpSpecializedILi2ELi1ELi24ELb1ELb0EEEJSH_NS5_IJNSS_ISE_SB_EENSS_ISF_SB_EEEEESI_SJ_SI_SJ_NS1C_6fusion15FusionCallbacksIS1G_NS1K_17LinearCombinationISI_fSI_fLNS_15FloatRoundStyleE2EEESH_S1J_JEEENS4_5SM1004TMEM4LOAD26SM100_TMEM_LOAD_16dp256b2xESZ_NS10_INS11_ILi1ELi4ELi3EEES14_NSS_INS5_IJS15_NSA_ILi16EEEEEENS5_IJS1V_SB_EEEEEEENS4_17SM75_U32x4_LDSM_NENS4_14SM90_TMA_STOREES1Z_NS4_17SM90_U32x4_STSM_NENS4_39AutoVectorizingCopyWithAssumedAlignmentILi128EEEEEEvvEEEEvNT_6ParamsE)
        .other          _ZN7cutlass13device_kernelINS_4gemm6kernel13GemmUniversalIN4cute5tupleIJiiiiEEENS1_10collective13CollectiveMmaINS1_35MainloopSm100TmaUmmaWarpSpecializedILi7ELi2ELi4ENS5_IJNS4_1CILi1EEESB_SB_EEEEENS5_IJNSA_ILi64EEENSA_ILi48EEENSA_ILi128EEEEEENS_6half_tENS5_IJlSB_lEEESI_SJ_NS4_8TiledMMAINS4_8MMA_AtomIJNS4_20SM100_MMA_F16BF16_SSISI_SI_fLi64ELi48ELNS4_4UMMA5MajorE0ELSO_0ELNSN_7ScaleInE0ELSP_0EEEEEENS4_6LayoutISC_NS5_IJNSA_ILi0EEEST_ST_EEEEENS5_IJNS4_10UnderscoreESW_SW_EEEEENS4_13SM90_TMA_LOADENS4_14ComposedLayoutINS4_7SwizzleILi3ELi4ELi3EEENS4_18smem_ptr_flag_bitsILi16EEENSS_INS5_IJNSA_ILi8EEESE_EEENS5_IJSE_SB_EEEEEEEvNS4_8identityESZ_S19_vS1A_EENS_8epilogue10collective18CollectiveEpilogueINS1C_23Sm100TmaWarpSpecializedILi2ELi1ELi24ELb1ELb0EEEJSH_NS5_IJNSS_ISE_SB_EENSS_ISF_SB_EEEEESI_SJ_SI_SJ_NS1C_6fusion15FusionCallbacksIS1G_NS1K_17LinearCombinationISI_fSI_fLNS_15FloatRoundStyleE2EEESH_S1J_JEEENS4_5SM1004TMEM4LOAD26SM100_TMEM_LOAD_16dp256b2xESZ_NS10_INS11_ILi1ELi4ELi3EEES14_NSS_INS5_IJS15_NSA_ILi16EEEEEENS5_IJS1V_SB_EEEEEEENS4_17SM75_U32x4_LDSM_NENS4_14SM90_TMA_STOREES1Z_NS4_17SM90_U32x4_STSM_NENS4_39AutoVectorizingCopyWithAssumedAlignmentILi128EEEEEEvvEEEEvNT_6ParamsE,@"STO_CUDA_ENTRY STV_DEFAULT"
_ZN7cutlass13device_kernelINS_4gemm6kernel13GemmUniversalIN4cute5tupleIJiiiiEEENS1_10collective13CollectiveMmaINS1_35MainloopSm100TmaUmmaWarpSpecializedILi7ELi2ELi4ENS5_IJNS4_1CILi1EEESB_SB_EEEEENS5_IJNSA_ILi64EEENSA_ILi48EEENSA_ILi128EEEEEENS_6half_tENS5_IJlSB_lEEESI_SJ_NS4_8TiledMMAINS4_8MMA_AtomIJNS4_20SM100_MMA_F16BF16_SSISI_SI_fLi64ELi48ELNS4_4UMMA5MajorE0ELSO_0ELNSN_7ScaleInE0ELSP_0EEEEEENS4_6LayoutISC_NS5_IJNSA_ILi0EEEST_ST_EEEEENS5_IJNS4_10UnderscoreESW_SW_EEEEENS4_13SM90_TMA_LOADENS4_14ComposedLayoutINS4_7SwizzleILi3ELi4ELi3EEENS4_18smem_ptr_flag_bitsILi16EEENSS_INS5_IJNSA_ILi8EEESE_EEENS5_IJSE_SB_EEEEEEEvNS4_8identityESZ_S19_vS1A_EENS_8epilogue10collective18CollectiveEpilogueINS1C_23Sm100TmaWarpSpecializedILi2ELi1ELi24ELb1ELb0EEEJSH_NS5_IJNSS_ISE_SB_EENSS_ISF_SB_EEEEESI_SJ_SI_SJ_NS1C_6fusion15FusionCallbacksIS1G_NS1K_17LinearCombinationISI_fSI_fLNS_15FloatRoundStyleE2EEESH_S1J_JEEENS4_5SM1004TMEM4LOAD26SM100_TMEM_LOAD_16dp256b2xESZ_NS10_INS11_ILi1ELi4ELi3EEES14_NSS_INS5_IJS15_NSA_ILi16EEEEEENS5_IJS1V_SB_EEEEEEENS4_17SM75_U32x4_LDSM_NENS4_14SM90_TMA_STOREES1Z_NS4_17SM90_U32x4_STSM_NENS4_39AutoVectorizingCopyWithAssumedAlignmentILi128EEEEEEvvEEEEvNT_6ParamsE:
[----:B------:R-:W1:Y:S01]  /*0000*/  LDC R1, c[0x0][0x37c] ;  /* 0x0000df00ff017b82 */ /* 0x000e620000000800 */
[----:B------:R-:W2:Y:S01]  /*0010*/  S2R R89, SR_TID.X ;  /* 0x0000000000597919 */ /* 0x000ea20000002100 */
[----:B------:R-:W3:Y:S01]  /*0020*/  LDCU.64 UR4, c[0x0][0x890] ;  /* 0x00011200ff0477ac */ /* 0x000ee20008000a00 */
[----:B------:R-:W-:Y:S02]  /*0030*/  PRMT R78, RZ, 0x7610, R78 ;  /* 0x00007610ff4e7816 */ /* 0x000fe4000000004e */
[----:B------:R-:W-:Y:S01]  /*0040*/  ELECT P5, URZ, PT ;  /* 0x0000000000ff782f */ /* 0x000fe200038a0000 */
[----:B------:R-:W4:Y:S01]  /*0050*/  LDCU.64 UR40, c[0x0][0x358] ;  /* 0x00006b00ff2877ac */ /* 0x000f220008000a00 */
[----:B---3--:R-:W-:-:S04]  /*0060*/  UISETP.NE.U32.AND UP0, UPT, UR4, URZ, UPT ;  /* 0x000000ff0400728c */ /* 0x008fc8000bf05070 */
[----:B------:R-:W-:Y:S01]  /*0070*/  UISETP.NE.AND.EX UP0, UPT, UR5, URZ, UPT, UP0 ;  /* 0x000000ff0500728c */ /* 0x000fe2000bf05300 */
[----:B--2---:R-:W-:-:S05]  /*0080*/  SHF.R.U32.HI R83, RZ, 0x5, R89 ;  /* 0x00000005ff537819 */ /* 0x004fca0000011659 */
[----:B------:R-:W2:Y:S02]  /*0090*/  SHFL.IDX PT, R0, R83, RZ, 0x1f ;  /* 0x00001fff53007589 */ /* 0x000ea400000e0000 */
[----:B--2---:R-:W-:Y:S01]  /*00a0*/  R2UR UR8, R0 ;  /* 0x00000000000872ca */ /* 0x004fe200000e0000 */
[----:B-1--4-:R-:W-:-:S14]  /*00b0*/  BRA.U UP0, `(.L_x_0) ;  /* 0x00000001002c7547 */ /* 0x012fdc000b800000 */
[----:B------:R-:W1:Y:S02]  /*00c0*/  LDCU.64 UR6, c[0x0][0x888] ;  /* 0x00011100ff0677ac */ /* 0x000e640008000a00 */
[----:B-1----:R-:W-:-:S04]  /*00d0*/  UISETP.NE.U32.AND UP0, UPT, UR6, URZ, UPT ;  /* 0x000000ff0600728c */ /* 0x002fc8000bf05070 */
[----:B------:R-:W-:-:S09]  /*00e0*/  UISETP.NE.AND.EX UP0, UPT, UR7, URZ, UPT, UP0 ;  /* 0x000000ff0700728c */ /* 0x000fd2000bf05300 */
[----:B------:R-:W-:Y:S05]  /*00f0*/  BRA.U !UP0, `(.L_x_1) ;  /* 0x0000000108107547 */ /* 0x000fea000b800000 */
[----:B------:R-:W1:Y:S02]  /*0100*/  LDC.64 R2, c[0x0][0x888] ;  /* 0x00022200ff027b82 */ /* 0x000e640000000a00 */
[----:B-1----:R1:W5:Y:S01]  /*0110*/  LDG.E R51, desc[UR40][R2.64] ;  /* 0x0000002802337981 */ /* 0x002362000c1e1900 */
[----:B------:R-:W-:Y:S01]  /*0120*/  HFMA2 R78, -RZ, RZ, 0, 5.9604644775390625e-08 ;  /* 0x00000001ff4e7431 */ /* 0x000fe200000001ff */
[----:B------:R-:W-:Y:S05]  /*0130*/  BRA `(.L_x_0) ;  /* 0x00000000000c7947 */ /* 0x000fea0003800000 */
.L_x_1:
[----:B------:R-:W1:Y:S01]  /*0140*/  LDCU UR6, c[0x0][0x880] ;  /* 0x00011000ff0677ac */ /* 0x000e620008000800 */
[----:B------:R-:W-:Y:S01]  /*0150*/  HFMA2 R78, -RZ, RZ, 0, 5.9604644775390625e-08 ;  /* 0x00000001ff4e7431 */ /* 0x000fe200000001ff */
[----:B-1----:R-:W-:-:S07]  /*0160*/  MOV R51, UR6 ;  /* 0x0000000600337c02 */ /* 0x002fce0008000f00 */
.L_x_0:
[----:B------:R-:W2:Y:S02]  /*0170*/  LDCU.64 UR6, c[0x0][0x8b0] ;  /* 0x00011600ff0677ac */ /* 0x000ea40008000a00 */
[----:B--2---:R-:W-:-:S04]  /*0180*/  UISETP.NE.U32.AND UP0, UPT, UR6, URZ, UPT ;  /* 0x000000ff0600728c */ /* 0x004fc8000bf05070 */
[----:B------:R-:W-:-:S09]  /*0190*/  UISETP.NE.AND.EX UP0, UPT, UR7, URZ, UPT, UP0 ;  /* 0x000000ff0700728c */ /* 0x000fd2000bf05300 */
[----:B------:R-:W-:Y:S05]  /*01a0*/  BRA.U UP0, `(.L_x_2) ;  /* 0x0000000100247547 */ /* 0x000fea000b800000 */
[----:B------:R-:W2:Y:S02]  /*01b0*/  LDCU.64 UR6, c[0x0][0x8a8] ;  /* 0x00011500ff0677ac */ /* 0x000ea40008000a00 */
[----:B--2---:R-:W-:-:S04]  /*01c0*/  UISETP.NE.U32.AND UP0, UPT, UR6, URZ, UPT ;  /* 0x000000ff0600728c */ /* 0x004fc8000bf05070 */
[----:B------:R-:W-:-:S09]  /*01d0*/  UISETP.NE.AND.EX UP0, UPT, UR7, URZ, UPT, UP0 ;  /* 0x000000ff0700728c */ /* 0x000fd2000bf05300 */
[----:B------:R-:W-:Y:S05]  /*01e0*/  BRA.U !UP0, `(.L_x_3) ;  /* 0x00000001080c7547 */ /* 0x000fea000b800000 */
[----:B-1----:R-:W1:Y:S02]  /*01f0*/  LDC.64 R2, c[0x0][0x8a8] ;  /* 0x00022a00ff027b82 */ /* 0x002e640000000a00 */
[----:B-1----:R2:W5:Y:S01]  /*0200*/  LDG.E R50, desc[UR40][R2.64] ;  /* 0x0000002802327981 */ /* 0x002562000c1e1900 */
[----:B------:R-:W-:Y:S05]  /*0210*/  BRA `(.L_x_2) ;  /* 0x0000000000087947 */ /* 0x000fea0003800000 */
.L_x_3:
[----:B------:R-:W2:Y:S02]  /*0220*/  LDCU UR6, c[0x0][0x8a0] ;  /* 0x00011400ff0677ac */ /* 0x000ea40008000800 */
[----:B--2---:R-:W-:Y:S02]  /*0230*/  MOV R50, UR6 ;  /* 0x0000000600327c02 */ /* 0x004fe40008000f00 */
.L_x_2:
[----:B------:R-:W-:Y:S01]  /*0240*/  IMAD.U32 R0, RZ, RZ, UR8 ;  /* 0x00000008ff007e24 */ /* 0x000fe2000f8e00ff */
[----:B------:R-:W-:Y:S04]  /*0250*/  BSSY.RECONVERGENT B0, `(.L_x_4) ;  /* 0x000000c000007945 */ /* 0x000fe80003800200 */
[C---:B------:R-:W-:Y:S02]  /*0260*/  ISETP.NE.OR P1, PT, R0.reuse, 0x1, !P5 ;  /* 0x000000010000780c */ /* 0x040fe40006f25670 */
[----:B------:R-:W-:-:S11]  /*0270*/  ISETP.NE.OR P0, PT, R0, 0x3, !P5 ;  /* 0x000000030000780c */ /* 0x000fd60006f05670 */
[----:B------:R-:W-:Y:S05]  /*0280*/  @P1 BRA `(.L_x_5) ;  /* 0x0000000000201947 */ /* 0x000fea0003800000 */
[----:B------:R-:W3:Y:S02]  /*0290*/  LDCU.64 UR6, c[0x0][0x348] ;  /* 0x00006900ff0677ac */ /* 0x000ee40008000a00 */
[----:B---3--:R-:W-:Y:S02]  /*02a0*/  UIADD3 UR10, UP1, UPT, UR6, 0x80, URZ ;  /* 0x00000080060a7890 */ /* 0x008fe4000ff3e0ff */
[----:B------:R-:W-:Y:S02]  /*02b0*/  UIADD3 UR6, UP0, UPT, UR6, 0x180, URZ ;  /* 0x0000018006067890 */ /* 0x000fe4000ff1e0ff */
[----:B------:R-:W-:Y:S02]  /*02c0*/  UIADD3.X UR11, UPT, UPT, URZ, UR7, URZ, UP1, !UPT ;  /* 0x00000007ff0b7290 */ /* 0x000fe40008ffe4ff */
[----:B------:R-:W-:-:S07]  /*02d0*/  UIADD3.X UR7, UPT, UPT, URZ, UR7, URZ, UP0, !UPT ;  /* 0x00000007ff077290 */ /* 0x000fce00087fe4ff */
[----:B------:R3:W-:Y:S02]  /*02e0*/  UTMACCTL.PF [UR10] ;  /* 0x000000000a0079b9 */ /* 0x0007e40008040000 */
[----:B------:R3:W-:Y:S02]  /*02f0*/  UTMACCTL.PF [UR6] ;  /* 0x00000000060079b9 */ /* 0x0007e40008040000 */
[----:B---3--:R-:W-:Y:S01]  /*0300*/  NOP ;  /* 0x0000000000007918 */ /* 0x008fe20000000000 */
.L_x_5:
[----:B------:R-:W-:Y:S05]  /*0310*/  BSYNC.RECONVERGENT B0 ;  /* 0x0000000000007941 */ /* 0x000fea0003800200 */
.L_x_4:
[----:B------:R-:W-:Y:S04]  /*0320*/  BSSY.RECONVERGENT B0, `(.L_x_6) ;  /* 0x000000a000007945 */ /* 0x000fe80003800200 */
        /* <DEDUP_REMOVED lines=9> */
.L_x_7:
[----:B------:R-:W-:Y:S05]  /*03c0*/  BSYNC.RECONVERGENT B0 ;  /* 0x0000000000007941 */ /* 0x000fea0003800200 */
.L_x_6:
[----:B------:R-:W3:Y:S01]  /*03d0*/  LDCU.64 UR6, c[0x0][0x888] ;  /* 0x00011100ff0677ac */ /* 0x000ee20008000a00 */
[----:B------:R-:W-:Y:S02]  /*03e0*/  UISETP.EQ.U32.AND UP1, UPT, UR4, URZ, UPT ;  /* 0x000000ff0400728c */ /* 0x000fe4000bf22070 */
[----:B------:R-:W-:Y:S02]  /*03f0*/  UPLOP3.LUT UP2, UPT, UPT, UPT, UPT, 0x80, 0x8 ;  /* 0x000000000008789c */ /* 0x000fe40003f4f070 */
[----:B---3--:R-:W-:-:S04]  /*0400*/  UISETP.NE.U32.AND UP0, UPT, UR6, URZ, UPT ;  /* 0x000000ff0600728c */ /* 0x008fc8000bf05070 */
[----:B------:R-:W-:-:S04]  /*0410*/  UISETP.NE.AND.EX UP0, UPT, UR7, URZ, UPT, UP0 ;  /* 0x000000ff0700728c */ /* 0x000fc8000bf05300 */
[----:B------:R-:W-:-:S04]  /*0420*/  UISETP.EQ.OR.EX UP3, UPT, UR5, URZ, !UP0, UP1 ;  /* 0x000000ff0500728c */ /* 0x000fc8000c762710 */
[----:B------:R-:W-:-:S05]  /*0430*/  UP2UR UR46, UPR, URZ, 0x8 ;  /* 0x00000008ff2e7883 */ /* 0x000fca0008000000 */
[----:B------:R-:W-:Y:S07]  /*0440*/  BRA.U !UP3, `(.L_x_8) ;  /* 0x000000010b207547 */ /* 0x000fee000b800000 */
[----:B------:R-:W-:Y:S01]  /*0450*/  UISETP.NE.U32.AND UP2, UPT, UR4, URZ, UPT ;  /* 0x000000ff0400728c */ /* 0x000fe2000bf45070 */
[----:B-----5:R-:W-:Y:S01]  /*0460*/  FSETP.NEU.AND P0, PT, R51, RZ, PT ;  /* 0x000000ff3300720b */ /* 0x020fe20003f0d000 */
[----:B------:R-:W-:Y:S02]  /*0470*/  USEL UR4, URZ, 0xffffffff, UP0 ;  /* 0xffffffffff047887 */ /* 0x000fe40008000000 */
[----:B------:R-:W-:-:S10]  /*0480*/  UISETP.NE.AND.EX UP2, UPT, UR5, URZ, UPT, UP2 ;  /* 0x000000ff0500728c */ /* 0x000fd4000bf45320 */
[----:B------:R-:W-:Y:S01]  /*0490*/  VOTEU.ANY UP1, P0 ;  /* 0x0000000000ff7886 */ /* 0x000fe20000020100 */
[----:B------:R-:W-:-:S04]  /*04a0*/  @!UP2 USEL UR4, URZ, 0xffffffff, UP1 ;  /* 0xffffffffff04a887 */ /* 0x000fc80008800000 */
[----:B------:R-:W-:-:S04]  /*04b0*/  ULOP3.LUT UR4, UR4, 0x1, URZ, 0xc0, !UPT ;  /* 0x0000000104047892 */ /* 0x000fc8000f8ec0ff */
[----:B------:R-:W-:-:S11]  /*04c0*/  UISETP.NE.U32.AND UP2, UPT, UR4, 0x1, UPT ;  /* 0x000000010400788c */ /* 0x000fd6000bf45070 */
.L_x_8:
[----:B-12---:R-:W1:Y:S01]  /*04d0*/  SHFL.IDX PT, R2, R83, RZ, 0x1f ;  /* 0x00001fff53027589 */ /* 0x006e6200000e0000 */
[----:B------:R-:W-:-:S04]  /*04e0*/  UISETP.NE.AND UP1, UPT, UR8, 0x2, UPT ;  /* 0x000000020800788c */ /* 0x000fc8000bf25270 */
[----:B------:R-:W-:Y:S01]  /*04f0*/  USEL UR7, URZ, 0x1, UP1 ;  /* 0x00000001ff077887 */ /* 0x000fe20008800000 */
[----:B-1----:R-:W-:-:S13]  /*0500*/  ISETP.NE.AND P0, PT, R2, RZ, PT ;  /* 0x000000ff0200720c */ /* 0x002fda0003f05270 */
[----:B------:R-:W-:Y:S05]  /*0510*/  @P0 BRA `(.L_x_9) ;  /* 0x0000000000600947 */ /* 0x000fea0003800000 */
[----:B------:R-:W1:Y:S01]  /*0520*/  S2UR UR5, SR_CgaCtaId ;  /* 0x00000000000579c3 */ /* 0x000e620000008800 */
[----:B------:R-:W-:Y:S01]  /*0530*/  UMOV UR6, 0x400 ;  /* 0x0000040000067882 */ /* 0x000fe20000000000 */
[----:B------:R-:W-:Y:S01]  /*0540*/  UMOV UR4, 0x1 ;  /* 0x0000000100047882 */ /* 0x000fe20000000000 */
[----:B------:R-:W-:Y:S01]  /*0550*/  ELECT P0, URZ, PT ;  /* 0x0000000000ff782f */ /* 0x000fe20003800000 */
[----:B------:R-:W-:-:S04]  /*0560*/  UIADD3 UR10, UPT, UPT, -UR4, 0x100000, URZ ;  /* 0x00100000040a7890 */ /* 0x000fc8000fffe1ff */
[----:B------:R-:W-:Y:S02]  /*0570*/  USHF.L.U32 UR11, UR10, 0xb, URZ ;  /* 0x0000000b0a0b7899 */ /* 0x000fe400080006ff */
[----:B------:R-:W-:Y:S02]  /*0580*/  USHF.L.U32 UR10, UR10, 0x1, URZ ;  /* 0x000000010a0a7899 */ /* 0x000fe400080006ff */
[----:B-1----:R-:W-:Y:S01]  /*0590*/  ULEA UR5, UR5, UR6, 0x18 ;  /* 0x0000000605057291 */ /* 0x002fe2000f8ec0ff */
[----:B------:R-:W1:Y:S11]  /*05a0*/  FENCE.VIEW.ASYNC.S ;  /* 0x00000000000073c6 */ /* 0x000e760000000000 */
[----:B-1----:R1:W2:Y:S01]  /*05b0*/  SYNCS.EXCH.64 URZ, [UR5], UR10 ;  /* 0x0000000a05ff75b2 */ /* 0x0022a20008000100 */
[----:B------:R1:W3:Y:S01]  /*05c0*/  SYNCS.EXCH.64 URZ, [UR5+0x38], UR10 ;  /* 0x0000380a05ff75b2 */ /* 0x0002e20008000100 */
[----:B------:R1:W4:Y:S01]  /*05d0*/  SYNCS.EXCH.64 URZ, [UR5+0x8], UR10 ;  /* 0x0000080a05ff75b2 */ /* 0x0003220008000100 */
[----:B------:R1:W1:Y:S01]  /*05e0*/  SYNCS.EXCH.64 URZ, [UR5+0x40], UR10 ;  /* 0x0000400a05ff75b2 */ /* 0x0002620008000100 */
        /* <DEDUP_REMOVED lines=10> */
[----:B------:R-:W-:Y:S01]  /*0690*/  NOP ;  /* 0x0000000000007918 */ /* 0x000fe20000000000 */
.L_x_9:
[----:B------:R-:W2:Y:S01]  /*06a0*/  SHFL.IDX PT, R2, R83, RZ, 0x1f ;  /* 0x00001fff53027589 */ /* 0x000ea200000e0000 */
[----:B------:R-:W-:Y:S01]  /*06b0*/  NOP ;  /* 0x0000000000007918 */ /* 0x000fe20000000000 */
[----:B--2---:R-:W-:-:S13]  /*06c0*/  ISETP.NE.AND P0, PT, R2, 0x1, PT ;  /* 0x000000010200780c */ /* 0x004fda0003f05270 */
[----:B------:R-:W-:Y:S05]  /*06d0*/  @P0 BRA `(.L_x_10) ;  /* 0x0000000000480947 */ /* 0x000fea0003800000 */
[----:B------:R-:W2:Y:S01]  /*06e0*/  S2UR UR6, SR_CgaCtaId ;  /* 0x00000000000679c3 */ /* 0x000ea20000008800 */
[----:B------:R-:W-:Y:S01]  /*06f0*/  UMOV UR9, 0x400 ;  /* 0x0000040000097882 */ /* 0x000fe20000000000 */
[----:B-1----:R-:W-:Y:S01]  /*0700*/  UMOV UR5, 0x20 ;  /* 0x0000002000057882 */ /* 0x002fe20000000000 */
[----:B------:R-:W-:Y:S01]  /*0710*/  UMOV UR4, 0x80 ;  /* 0x0000008000047882 */ /* 0x000fe20000000000 */
[----:B------:R-:W-:-:S04]  /*0720*/  UIADD3 UR10, UPT, UPT, -UR5, 0x100000, URZ ;  /* 0x00100000050a7890 */ /* 0x000fc8000fffe1ff */
[----:B------:R-:W-:Y:S02]  /*0730*/  USHF.L.U32 UR11, UR10, 0xb, URZ ;  /* 0x0000000b0a0b7899 */ /* 0x000fe400080006ff */
[----:B------:R-:W-:Y:S02]  /*0740*/  USHF.L.U32 UR10, UR10, 0x1, URZ ;  /* 0x000000010a0a7899 */ /* 0x000fe400080006ff */
[----:B------:R-:W-:-:S04]  /*0750*/  UIADD3 UR4, UPT, UPT, -UR4, 0x100000, URZ ;  /* 0x0010000004047890 */ /* 0x000fc8000fffe1ff */
[----:B------:R-:W-:Y:S02]  /*0760*/  USHF.L.U32 UR5, UR4, 0xb, URZ ;  /* 0x0000000b04057899 */ /* 0x000fe400080006ff */
[----:B------:R-:W-:Y:S01]  /*0770*/  USHF.L.U32 UR4, UR4, 0x1, URZ ;  /* 0x0000000104047899 */ /* 0x000fe200080006ff */
[----:B------:R-:W-:Y:S01]  /*0780*/  ELECT P0, URZ, PT ;  /* 0x0000000000ff782f */ /* 0x000fe20003800000 */
[----:B--2---:R-:W-:Y:S01]  /*0790*/  ULEA UR6, UR6, UR9, 0x18 ;  /* 0x0000000906067291 */ /* 0x004fe2000f8ec0ff */
[----:B------:R-:W1:Y:S11]  /*07a0*/  FENCE.VIEW.ASYNC.S ;  /* 0x00000000000073c6 */ /* 0x000e760000000000 */
[----:B-1----:R2:W1:Y:S01]  /*07b0*/  SYNCS.EXCH.64 URZ, [UR6+0x70], UR10 ;  /* 0x0000700a06ff75b2 */ /* 0x0024620008000100 */
[----:B------:R2:W1:Y:S01]  /*07c0*/  SYNCS.EXCH.64 URZ, [UR6+0x80], UR4 ;  /* 0x0000800406ff75b2 */ /* 0x0004620008000100 */
[----:B------:R2:W1:Y:S01]  /*07d0*/  SYNCS.EXCH.64 URZ, [UR6+0x78], UR10 ;  /* 0x0000780a06ff75b2 */ /* 0x0004620008000100 */
[----:B------:R2:W1:Y:S02]  /*07e0*/  SYNCS.EXCH.64 URZ, [UR6+0x88], UR4 ;  /* 0x0000880406ff75b2 */ /* 0x0004640008000100 */
[----:B--2---:R-:W-:Y:S01]  /*07f0*/  NOP ;  /* 0x0000000000007918 */ /* 0x004fe20000000000 */
.L_x_10:
[----:B------:R-:W2:Y:S01]  /*0800*/  SHFL.IDX PT, R2, R83, RZ, 0x1f ;  /* 0x00001fff53027589 */ /* 0x000ea200000e0000 */
[----:B------:R-:W-:Y:S01]  /*0810*/  NOP ;  /* 0x0000000000007918 */ /* 0x000fe20000000000 */
[----:B--2---:R-:W-:-:S13]  /*0820*/  ISETP.NE.AND P0, PT, R2, 0x3, PT ;  /* 0x000000030200780c */ /* 0x004fda0003f05270 */
[----:B------:R-:W-:Y:S05]  /*0830*/  @P0 BRA `(.L_x_11) ;  /* 0x0000000000300947 */ /* 0x000fea0003800000 */
[----:B-1----:R-:W1:Y:S01]  /*0840*/  S2UR UR5, SR_CgaCtaId ;  /* 0x00000000000579c3 */ /* 0x002e620000008800 */
        /* <DEDUP_REMOVED lines=8> */
[----:B-1----:R2:W1:Y:S01]  /*08d0*/  SYNCS.EXCH.64 URZ, [UR5+0x90], UR10 ;  /* 0x0000900a05ff75b2 */ /* 0x0024620008000100 */
[----:B------:R2:W1:Y:S02]  /*08e0*/  SYNCS.EXCH.64 URZ, [UR5+0x98], UR10 ;  /* 0x0000980a05ff75b2 */ /* 0x0004640008000100 */
[----:B--2---:R-:W-:Y:S01]  /*08f0*/  NOP ;  /* 0x0000000000007918 */ /* 0x004fe20000000000 */
.L_x_11:
[----:B------:R-:W2:Y:S01]  /*0900*/  SHFL.IDX PT, R2, R83, RZ, 0x1f ;  /* 0x00001fff53027589 */ /* 0x000ea200000e0000 */
[----:B------:R-:W-:Y:S01]  /*0910*/  NOP ;  /* 0x0000000000007918 */ /* 0x000fe20000000000 */
[----:B--2---:R-:W-:-:S13]  /*0920*/  ISETP.NE.AND P0, PT, R2, 0x4, PT ;  /* 0x000000040200780c */ /* 0x004fda0003f05270 */
[----:B------:R-:W-:Y:S05]  /*0930*/  @P0 BRA `(.L_x_12) ;  /* 0x00000000004c0947 */ /* 0x000fea0003800000 */
[----:B-1----:R-:W1:Y:S01]  /*0940*/  S2UR UR5, SR_CgaCtaId ;  /* 0x00000000000579c3 */ /* 0x002e620000008800 */
[----:B------:R-:W-:Y:S01]  /*0950*/  UMOV UR9, 0x100 ;  /* 0x0000010000097882 */ /* 0x000fe20000000000 */
[----:B------:R-:W-:Y:S01]  /*0960*/  UMOV UR6, 0x400 ;  /* 0x0000040000067882 */ /* 0x000fe20000000000 */
[----:B------:R-:W-:Y:S01]  /*0970*/  USEL UR9, UR9, 0xe0, UP2 ;  /* 0x000000e009097887 */ /* 0x000fe20009000000 */
[----:B------:R-:W-:Y:S01]  /*0980*/  UMOV UR4, 0x1 ;  /* 0x0000000100047882 */ /* 0x000fe20000000000 */
[----:B------:R-:W-:Y:S01]  /*0990*/  ELECT P0, URZ, PT ;  /* 0x0000000000ff782f */ /* 0x000fe20003800000 */
[----:B------:R-:W-:-:S04]  /*09a0*/  UIADD3 UR10, UPT, UPT, -UR4, 0x100000, URZ ;  /* 0x00100000040a7890 */ /* 0x000fc8000fffe1ff */
[----:B------:R-:W-:Y:S02]  /*09b0*/  USHF.L.U32 UR11, UR10, 0xb, URZ ;  /* 0x0000000b0a0b7899 */ /* 0x000fe400080006ff */
[----:B------:R-:W-:Y:S02]  /*09c0*/  USHF.L.U32 UR10, UR10, 0x1, URZ ;  /* 0x000000010a0a7899 */ /* 0x000fe400080006ff */
[----:B------:R-:W-:-:S04]  /*09d0*/  UIADD3 UR12, UPT, UPT, -UR9, 0x100000, URZ ;  /* 0x00100000090c7890 */ /* 0x000fc8000fffe1ff */
[----:B------:R-:W-:Y:S02]  /*09e0*/  USHF.L.U32 UR13, UR12, 0xb, URZ ;  /* 0x0000000b0c0d7899 */ /* 0x000fe400080006ff */
[----:B------:R-:W-:Y:S02]  /*09f0*/  USHF.L.U32 UR12, UR12, 0x1, URZ ;  /* 0x000000010c0c7899 */ /* 0x000fe400080006ff */
[----:B-1----:R-:W-:Y:S01]  /*0a00*/  ULEA UR5, UR5, UR6, 0x18 ;  /* 0x0000000605057291 */ /* 0x002fe2000f8ec0ff */
[----:B------:R-:W1:Y:S11]  /*0a10*/  FENCE.VIEW.ASYNC.S ;  /* 0x00000000000073c6 */ /* 0x000e760000000000 */
[----:B-1----:R2:W1:Y:S01]  /*0a20*/  SYNCS.EXCH.64 URZ, [UR5+0xa0], UR10 ;  /* 0x0000a00a05ff75b2 */ /* 0x0024620008000100 */
[----:B------:R2:W1:Y:S01]  /*0a30*/  SYNCS.EXCH.64 URZ, [UR5+0xb0], UR12 ;  /* 0x0000b00c05ff75b2 */ /* 0x0004620008000100 */
[----:B------:R2:W1:Y:S01]  /*0a40*/  SYNCS.EXCH.64 URZ, [UR5+0xa8], UR10 ;  /* 0x0000a80a05ff75b2 */ /* 0x0004620008000100 */
[----:B------:R2:W1:Y:S02]  /*0a50*/  SYNCS.EXCH.64 URZ, [UR5+0xb8], UR12 ;  /* 0x0000b80c05ff75b2 */ /* 0x0004640008000100 */
[----:B--2---:R-:W-:Y:S01]  /*0a60*/  NOP ;  /* 0x0000000000007918 */ /* 0x004fe20000000000 */
.L_x_12:
        /* <DEDUP_REMOVED lines=20> */
[----:B------:R2:W1:Y:S01]  /*0bb0*/  SYNCS.EXCH.64 URZ, [UR6+0xe8], UR4 ;  /* 0x0000e80406ff75b2 */ /* 0x0004620008000100 */
[----:B------:R2:W1:Y:S01]  /*0bc0*/  SYNCS.EXCH.64 URZ, [UR6+0xd0], UR10 ;  /* 0x0000d00a06ff75b2 */ /* 0x0004620008000100 */
[----:B------:R2:W1:Y:S01]  /*0bd0*/  SYNCS.EXCH.64 URZ, [UR6+0xf0], UR4 ;  /* 0x0000f00406ff75b2 */ /* 0x0004620008000100 */
[----:B------:R2:W1:Y:S01]  /*0be0*/  SYNCS.EXCH.64 URZ, [UR6+0xd8], UR10 ;  /* 0x0000d80a06ff75b2 */ /* 0x0004620008000100 */
[----:B------:R2:W1:Y:S02]  /*0bf0*/  SYNCS.EXCH.64 URZ, [UR6+0xf8], UR4 ;  /* 0x0000f80406ff75b2 */ /* 0x0004640008000100 */
[----:B--2---:R-:W-:Y:S01]  /*0c00*/  NOP ;  /* 0x0000000000007918 */ /* 0x004fe20000000000 */
.L_x_13:
        /* <DEDUP_REMOVED lines=18> */
.L_x_14:
[----:B-1----:R-:W1:Y:S01]  /*0d30*/  S2UR UR5, SR_CTAID.X ;  /* 0x00000000000579c3 */ /* 0x002e620000002500 */
[----:B------:R-:W-:-:S05]  /*0d40*/  CS2R.32 R77, SR_CgaSize ;  /* 0x00000000004d7805 */ /* 0x000fca0000008a00 */
[----:B------:R-:W-:-:S05]  /*0d50*/  IMAD R77, R77, -0xa0, RZ ;  /* 0xffffff604d4d7824 */ /* 0x000fca00078e02ff */
[----:B------:R-:W-:-:S14]  /*0d60*/  R2UR UR9, R77 ;  /* 0x000000004d0972ca */ /* 0x000fdc00000e0000 */
[----:B------:R-:W2:Y:S01]  /*0d70*/  LDCU UR9, c[0x0][UR9+0x2b0] ;  /* 0x00005600090977ac */ /* 0x000ea20008000800 */
[----:B------:R-:W-:Y:S01]  /*0d80*/  NOP ;  /* 0x0000000000007918 */ /* 0x000fe20000000000 */
[----:B------:R-:W-:-:S05]  /*0d90*/  CS2R.32 R77, SR_CgaSize ;  /* 0x00000000004d7805 */ /* 0x000fca0000008a00 */
[----:B------:R-:W-:-:S05]  /*0da0*/  IMAD R77, R77, -0xa0, RZ ;  /* 0xffffff604d4d7824 */ /* 0x000fca00078e02ff */
[----:B------:R-:W-:-:S14]  /*0db0*/  R2UR UR6, R77 ;  /* 0x000000004d0672ca */ /* 0x000fdc00000e0000 */
[----:B------:R-:W3:Y:S01]  /*0dc0*/  LDCU UR6, c[0x0][UR6+0x2b4] ;  /* 0x00005680060677ac */ /* 0x000ee20008000800 */
[----:B------:R-:W4:Y:S08]  /*0dd0*/  S2UR UR4, SR_CTAID.Y ;  /* 0x00000000000479c3 */ /* 0x000f300000002600 */
[----:B------:R-:W3:Y:S01]  /*0de0*/  LDC R10, c[0x0][0xb24] ;  /* 0x0002c900ff0a7b82 */ /* 0x000ee20000000800 */
[----:B-1----:R-:W-:-:S02]  /*0df0*/  I2FP.F32.U32 R75, UR5 ;  /* 0x00000005004b7c45 */ /* 0x002fc40008201000 */
[----:B------:R-:W-:-:S05]  /*0e00*/  CS2R.32 R3, SR_CgaSize ;  /* 0x0000000000037805 */ /* 0x000fca0000008a00 */
[----:B------:R-:W-:-:S06]  /*0e10*/  IMAD R3, R3, -0xa0, RZ ;  /* 0xffffff6003037824 */ /* 0x000fcc00078e02ff */
[----:B------:R-:W1:Y:S01]  /*0e20*/  LDC R3, c[0x0][R3+0x2a0] ;  /* 0x0000a80003037b82 */ /* 0x000e620000000800 */
[----:B------:R-:W-:Y:S01]  /*0e30*/  MOV R77, UR5 ;  /* 0x00000005004d7c02 */ /* 0x000fe20008000f00 */
[----:B--2---:R-:W-:Y:S01]  /*0e40*/  FMUL R75, R75, UR9 ;  /* 0x000000094b4b7c20 */ /* 0x004fe20008400000 */
[----:B----4-:R-:W-:Y:S02]  /*0e50*/  I2FP.F32.U32 R74, UR4 ;  /* 0x00000004004a7c45 */ /* 0x010fe40008201000 */
[----:B------:R-:W-:-:S05]  /*0e60*/  CS2R.32 R2, SR_CgaSize ;  /* 0x0000000000027805 */ /* 0x000fca0000008a00 */
[----:B------:R-:W-:-:S06]  /*0e70*/  IMAD R2, R2, -0xa0, RZ ;  /* 0xffffff6002027824 */ /* 0x000fcc00078e02ff */
[----:B------:R-:W2:Y:S01]  /*0e80*/  LDC R2, c[0x0][R2+0x2a4] ;  /* 0x0000a90002027b82 */ /* 0x000ea20000000800 */
[----:B------:R-:W-:Y:S01]  /*0e90*/  MOV R76, UR4 ;  /* 0x00000004004c7c02 */ /* 0x000fe20008000f00 */
[----:B------:R-:W4:Y:S01]  /*0ea0*/  F2I.U32.TRUNC.NTZ R75, R75 ;  /* 0x0000004b004b7305 */ /* 0x000f22000020f000 */
[----:B---3--:R-:W-:-:S05]  /*0eb0*/  FMUL R74, R74, UR6 ;  /* 0x000000064a4a7c20 */ /* 0x008fca0008400000 */
[----:B------:R-:W-:Y:S01]  /*0ec0*/  BAR.SYNC.DEFER_BLOCKING 0x0 ;  /* 0x0000000000007b1d */ /* 0x000fe20000010000 */
[----:B------:R-:W-:-:S05]  /*0ed0*/  ISETP.GE.AND P0, PT, R10, 0x1, PT ;  /* 0x000000010a00780c */ /* 0x000fca0003f06270 */
[----:B------:R-:W3:Y:S02]  /*0ee0*/  F2I.U32.TRUNC.NTZ R74, R74 ;  /* 0x0000004a004a7305 */ /* 0x000ee4000020f000 */
[----:B------:R-:W2:Y:S01]  /*0ef0*/  S2UR UR36, SR_CTAID.Z ;  /* 0x00000000002479c3 */ /* 0x000ea20000002700 */
[----:B----4-:R-:W-:-:S05]  /*0f00*/  IADD3 R75, PT, PT, -R75, RZ, RZ ;  /* 0x000000ff4b4b7210 */ /* 0x010fca0007ffe1ff */
[----:B-1----:R-:W-:Y:S01]  /*0f10*/  IMAD R75, R3, R75, UR5 ;  /* 0x00000005034b7e24 */ /* 0x002fe2000f8e024b */
[----:B---3--:R-:W-:-:S05]  /*0f20*/  IADD3 R74, PT, PT, -R74, RZ, RZ ;  /* 0x000000ff4a4a7210 */ /* 0x008fca0007ffe1ff */
[----:B--2---:R-:W-:Y:S01]  /*0f30*/  IMAD R74, R2, R74, UR4 ;  /* 0x00000004024a7e24 */ /* 0x004fe2000f8e024a */
[----:B------:R-:W-:Y:S06]  /*0f40*/  @!P0 BRA `(.L_x_15) ;  /* 0x0000000000b88947 */ /* 0x000fec0003800000 */
[----:B------:R-:W1:Y:S01]  /*0f50*/  LDC.64 R4, c[0x0][0xb18] ;  /* 0x0002c600ff047b82 */ /* 0x000e620000000a00 */
[----:B------:R-:W-:-:S07]  /*0f60*/  ISETP.NE.AND P0, PT, R10, 0x1, PT ;  /* 0x000000010a00780c */ /* 0x000fce0003f05270 */
[----:B------:R-:W2:Y:S08]  /*0f70*/  LDC R9, c[0x0][0xb0c] ;  /* 0x0002c300ff097b82 */ /* 0x000eb00000000800 */
[----:B------:R-:W3:Y:S08]  /*0f80*/  LDC R12, c[0x0][0x370] ;  /* 0x0000dc00ff0c7b82 */ /* 0x000ef00000000800 */
[----:B------:R-:W4:Y:S01]  /*0f90*/  LDC R11, c[0x0][0x374] ;  /* 0x0000dd00ff0b7b82 */ /* 0x000f220000000800 */
[----:B-1----:R-:W-:-:S07]  /*0fa0*/  ISETP.NE.AND P1, PT, R4, 0x1, PT ;  /* 0x000000010400780c */ /* 0x002fce0003f25270 */
[----:B------:R-:W3:Y:S01]  /*0fb0*/  LDC.64 R6, c[0x0][0xb10] ;  /* 0x0002c400ff067b82 */ /* 0x000ee20000000a00 */
[----:B--2---:R-:W-:-:S07]  /*0fc0*/  ISETP.NE.AND P2, PT, R9, 0x1, PT ;  /* 0x000000010900780c */ /* 0x004fce0003f45270 */
[----:B------:R-:W1:Y:S08]  /*0fd0*/  LDC R8, c[0x0][0xb20] ;  /* 0x0002c800ff087b82 */ /* 0x000e700000000800 */
[----:B------:R-:W2:Y:S01]  /*0fe0*/  LDC.64 R2, c[0x0][0xb28] ;  /* 0x0002ca00ff027b82 */ /* 0x000ea20000000a00 */
[----:B----4-:R-:W-:-:S04]  /*0ff0*/  IMAD.HI.U32 R13, R11, R5, RZ ;  /* 0x000000050b0d7227 */ /* 0x010fc800078e00ff */
[----:B------:R-:W-:-:S04]  /*1000*/  IMAD.HI.U32 R5, R76, R5, RZ ;  /* 0x000000054c057227 */ /* 0x000fc800078e00ff */
[----:B---3--:R-:W-:-:S05]  /*1010*/  IMAD.HI.U32 R14, R12, R6, RZ ;  /* 0x000000060c0e7227 */ /* 0x008fca00078e00ff */
[-C--:B------:R-:W-:Y:S01]  /*1020*/  @P2 SHF.R.U32.HI R12, RZ, R7.reuse, R14 ;  /* 0x00000007ff0c2219 */ /* 0x080fe2000001160e */
[----:B------:R-:W-:Y:S01]  /*1030*/  IMAD.HI.U32 R14, R77, R6, RZ ;  /* 0x000000064d0e7227 */ /* 0x000fe200078e00ff */
[-C--:B-1----:R-:W-:Y:S02]  /*1040*/  @P1 SHF.R.U32.HI R11, RZ, R8.reuse, R13 ;  /* 0x00000008ff0b1219 */ /* 0x082fe4000001160d */
[----:B------:R-:W-:Y:S02]  /*1050*/  SHF.R.U32.HI R5, RZ, R8, R5 ;  /* 0x00000008ff057219 */ /* 0x000fe40000011605 */
[----:B------:R-:W-:Y:S02]  /*1060*/  SHF.R.U32.HI R14, RZ, R7, R14 ;  /* 0x00000007ff0e7219 */ /* 0x000fe4000001160e */
[----:B------:R-:W-:Y:S01]  /*1070*/  SEL R5, R76, R5, !P1 ;  /* 0x000000054c057207 */ /* 0x000fe20004800000 */
[----:B--2---:R-:W-:Y:S01]  /*1080*/  IMAD.HI.U32 R13, R11, R2, RZ ;  /* 0x000000020b0d7227 */ /* 0x004fe200078e00ff */
[----:B------:R-:W-:-:S03]  /*1090*/  SEL R14, R77, R14, !P2 ;  /* 0x0000000e4d0e7207 */ /* 0x000fc60005000000 */
[----:B------:R-:W-:Y:S01]  /*10a0*/  IMAD.HI.U32 R6, R12, R2, RZ ;  /* 0x000000020c067227 */ /* 0x000fe200078e00ff */
[----:B------:R-:W-:-:S04]  /*10b0*/  @P0 SHF.R.U32.HI R11, RZ, R3, R13 ;  /* 0x00000003ff0b0219 */ /* 0x000fc8000001160d */
[----:B------:R-:W-:Y:S01]  /*10c0*/  @P0 SHF.R.U32.HI R12, RZ, R3, R6 ;  /* 0x00000003ff0c0219 */ /* 0x000fe20000011606 */
[----:B------:R-:W-:-:S04]  /*10d0*/  IMAD R11, R11, R10, RZ ;  /* 0x0000000a0b0b7224 */ /* 0x000fc800078e02ff */
[----:B------:R-:W-:Y:S01]  /*10e0*/  IMAD R6, R12, R10, RZ ;  /* 0x0000000a0c067224 */ /* 0x000fe200078e02ff */
[----:B------:R-:W-:-:S04]  /*10f0*/  ISETP.GE.AND P1, PT, R5, R11, PT ;  /* 0x0000000b0500720c */ /* 0x000fc80003f26270 */
[----:B------:R-:W-:Y:S01]  /*1100*/  ISETP.GE.OR P1, PT, R14, R6, P1 ;  /* 0x000000060e00720c */ /* 0x000fe20000f26670 */
[----:B------:R-:W-:-:S05]  /*1110*/  IMAD.HI.U32 R6, R5, R2, RZ ;  /* 0x0000000205067227 */ /* 0x000fca00078e00ff */
[----:B------:R-:W-:-:S04]  /*1120*/  SHF.R.U32.HI R6, RZ, R3, R6 ;  /* 0x00000003ff067219 */ /* 0x000fc80000011606 */
[----:B------:R-:W-:-:S03]  /*1130*/  SEL R6, R5, R6, !P0 ;  /* 0x0000000605067207 */ /* 0x000fc60004000000 */
[----:B------:R-:W-:Y:S01]  /*1140*/  @!P1 IMAD.HI.U32 R7, R14, R2, RZ ;  /* 0x000000020e079227 */ /* 0x000fe200078e00ff */
[----:B------:R-:W-:-:S04]  /*1150*/  IADD3 R2, PT, PT, -R6, RZ, RZ ;  /* 0x000000ff06027210 */ /* 0x000fc80007ffe1ff */
[----:B------:R-:W-:Y:S01]  /*1160*/  @!P1 SHF.R.U32.HI R3, RZ, R3, R7 ;  /* 0x00000003ff039219 */ /* 0x000fe20000011607 */
[----:B------:R-:W-:Y:S01]  /*1170*/  IMAD R2, R10, R2, R5 ;  /* 0x000000020a027224 */ /* 0x000fe200078e0205 */
[----:B------:R-:W-:Y:S02]  /*1180*/  IADD3 R7, PT, PT, -R5, RZ, RZ ;  /* 0x000000ff05077210 */ /* 0x000fe40007ffe1ff */
[----:B------:R-:W-:-:S03]  /*1190*/  @!P1 SEL R3, R14, R3, !P0 ;  /* 0x000000030e039207 */ /* 0x000fc60004000000 */
[----:B------:R-:W-:Y:S02]  /*11a0*/  IMAD R7, R4, R7, R76 ;  /* 0x0000000704077224 */ /* 0x000fe400078e024c */
[--C-:B------:R-:W-:Y:S02]  /*11b0*/  @!P1 IMAD.IADD R6, R6, 0x1, -R3.reuse ;  /* 0x0000000106069824 */ /* 0x100fe400078e0a03 */
[----:B------:R-:W-:Y:S01]  /*11c0*/  @!P1 IMAD R3, R2, R12, R3 ;  /* 0x0000000c02039224 */ /* 0x000fe200078e0203 */
[----:B------:R-:W-:Y:S01]  /*11d0*/  IADD3 R2, PT, PT, -R14, RZ, RZ ;  /* 0x000000ff0e027210 */ /* 0x000fe20007ffe1ff */
[----:B------:R-:W-:Y:S02]  /*11e0*/  @!P1 IMAD R5, R6, R10, R14 ;  /* 0x0000000a06059224 */ /* 0x000fe400078e020e */
[----:B------:R-:W-:Y:S02]  /*11f0*/  @!P1 IMAD.MOV.U32 R14, RZ, RZ, R3 ;  /* 0x000000ffff0e9224 */ /* 0x000fe400078e0003 */
[----:B------:R-:W-:-:S02]  /*1200*/  IMAD R2, R9, R2, R77 ;  /* 0x0000000209027224 */ /* 0x000fc400078e024d */
[----:B------:R-:W-:Y:S02]  /*1210*/  IMAD R76, R5, R4, R7 ;  /* 0x00000004054c7224 */ /* 0x000fe400078e0207 */
[----:B------:R-:W-:Y:S02]  /*1220*/  IMAD R77, R14, R9, R2 ;  /* 0x000000090e4d7224 */ /* 0x000fe400078e0202 */
.L_x_15:
[----:B------:R-:W1:Y:S01]  /*1230*/  LDCU UR4, c[0x0][0xb30] ;  /* 0x00016600ff0477ac */ /* 0x000e620008000800 */
[----:B------:R-:W2:Y:S08]  /*1240*/  S2UR UR37, SR_CgaCtaId ;  /* 0x00000000002579c3 */ /* 0x000eb00000008800 */
[----:B------:R-:W3:Y:S01]  /*1250*/  LDC R44, c[0x0][0xb24] ;  /* 0x0002c900ff2c7b82 */ /* 0x000ee20000000800 */
[----:B-1----:R-:W-:-:S09]  /*1260*/  UISETP.NE.AND UP1, UPT, UR4, 0x1, UPT ;  /* 0x000000010400788c */ /* 0x002fd2000bf25270 */
[----:B--2---:R-:W-:Y:S05]  /*1270*/  BRA.U UP1, `(.L_x_16) ;  /* 0x0000000101407547 */ /* 0x004fea000b800000 */
[----:B------:R-:W1:Y:S08]  /*1280*/  LDC.64 R4, c[0x0][0xb10] ;  /* 0x0002c400ff047b82 */ /* 0x000e700000000a00 */
[----:B------:R-:W2:Y:S08]  /*1290*/  LDC.64 R2, c[0x0][0xb18] ;  /* 0x0002c600ff027b82 */ /* 0x000eb00000000a00 */
[----:B------:R-:W4:Y:S08]  /*12a0*/  LDC R6, c[0x0][0xb20] ;  /* 0x0002c800ff067b82 */ /* 0x000f300000000800 */
[----:B------:R-:W3:Y:S01]  /*12b0*/  LDC R7, c[0x0][0xb0c] ;  /* 0x0002c300ff077b82 */ /* 0x000ee20000000800 */
[----:B-1----:R-:W-:-:S05]  /*12c0*/  IMAD.HI.U32 R4, R77, R4, RZ ;  /* 0x000000044d047227 */ /* 0x002fca00078e00ff */
[----:B------:R-:W-:Y:S01]  /*12d0*/  SHF.R.U32.HI R4, RZ, R5, R4 ;  /* 0x00000005ff047219 */ /* 0x000fe20000011604 */
[----:B--2---:R-:W-:Y:S01]  /*12e0*/  IMAD.HI.U32 R3, R76, R3, RZ ;  /* 0x000000034c037227 */ /* 0x004fe200078e00ff */
[----:B------:R-:W-:-:S04]  /*12f0*/  ISETP.NE.AND P0, PT, R2, 0x1, PT ;  /* 0x000000010200780c */ /* 0x000fc80003f05270 */
[----:B----4-:R-:W-:-:S04]  /*1300*/  SHF.R.U32.HI R3, RZ, R6, R3 ;  /* 0x00000006ff037219 */ /* 0x010fc80000011603 */
[----:B------:R-:W-:Y:S02]  /*1310*/  SEL R3, R76, R3, !P0 ;  /* 0x000000034c037207 */ /* 0x000fe40004000000 */
[----:B---3--:R-:W-:-:S04]  /*1320*/  ISETP.NE.AND P1, PT, R7, 0x1, PT ;  /* 0x000000010700780c */ /* 0x008fc80003f25270 */
[----:B------:R-:W-:-:S05]  /*1330*/  SEL R4, R77, R4, !P1 ;  /* 0x000000044d047207 */ /* 0x000fca0004800000 */
[----:B------:R-:W-:Y:S02]  /*1340*/  IMAD.IADD R5, R3, 0x1, -R4 ;  /* 0x0000000103057824 */ /* 0x000fe400078e0a04 */
[----:B------:R-:W-:Y:S02]  /*1350*/  IMAD.IADD R3, R4, 0x1, -R3 ;  /* 0x0000000104037824 */ /* 0x000fe400078e0a03 */
[----:B------:R-:W-:Y:S02]  /*1360*/  IMAD R77, R5, R7, R77 ;  /* 0x00000007054d7224 */ /* 0x000fe400078e024d */
[----:B------:R-:W-:-:S07]  /*1370*/  IMAD R76, R3, R2, R76 ;  /* 0x00000002034c7224 */ /* 0x000fce00078e024c */
.L_x_16:
[----:B------:R-:W-:Y:S01]  /*1380*/  BAR.SYNC.DEFER_BLOCKING 0x0 ;  /* 0x0000000000007b1d */ /* 0x000fe20000010000 */
[----:B------:R-:W-:Y:S01]  /*1390*/  UISETP.NE.AND UP1, UPT, UR8, 0x2, UPT ;  /* 0x000000020800788c */ /* 0x000fe2000bf25270 */
[----:B------:R-:W-:Y:S02]  /*13a0*/  ISETP.NE.OR P5, PT, R0, 0x2, !P5 ;  /* 0x000000020000780c */ /* 0x000fe40006fa5670 */
[----:B------:R-:W-:-:S06]  /*13b0*/  LOP3.LUT R2, R89, 0x1f, RZ, 0xc0, !PT ;  /* 0x0000001f59027812 */ /* 0x000fcc00078ec0ff */
[----:B------:R-:W-:Y:S05]  /*13c0*/  BRA.U UP1, `(.L_x_17) ;  /* 0x0000001501207547 */ /* 0x000fea000b800000 */
[----:B------:R-:W1:Y:S01]  /*13d0*/  LDCU UR15, c[0x0][0x38c] ;  /* 0x00007180ff0f77ac */ /* 0x000e620008000800 */
[----:B------:R-:W2:Y:S01]  /*13e0*/  LDC R8, c[0x0][0x370] ;  /* 0x0000dc00ff087b82 */ /* 0x000ea20000000800 */
[----:B------:R-:W-:Y:S01]  /*13f0*/  PLOP3.LUT P1, PT, PT, PT, UP2, 0x80, 0x8 ;  /* 0x000000000008781c */ /* 0x000fe20003f2f028 */
[----:B------:R-:W-:Y:S01]  /*1400*/  IMAD.MOV.U32 R15, RZ, RZ, 0x1 ;  /* 0x00000001ff0f7424 */ /* 0x000fe200078e00ff */
[----:B------:R-:W-:Y:S01]  /*1410*/  ISETP.EQ.OR P4, PT, R2, RZ, P5 ;  /* 0x000000ff0200720c */ /* 0x000fe20002f82670 */
[----:B------:R-:W-:Y:S01]  /*1420*/  IMAD.MOV.U32 R14, RZ, RZ, RZ ;  /* 0x000000ffff0e7224 */ /* 0x000fe200078e00ff */
[----:B------:R-:W-:Y:S02]  /*1430*/  PLOP3.LUT P1, PT, P1, PT, PT, 0x8, 0x80 ;  /* 0x000000000080781c */ /* 0x000fe40000f2e170 */
[----:B------:R-:W-:Y:S01]  /*1440*/  CS2R R12, SRZ ;  /* 0x00000000000c7805 */ /* 0x000fe2000001ff00 */
[----:B------:R-:W-:Y:S01]  /*1450*/  IMAD.MOV.U32 R11, RZ, RZ, 0x1 ;  /* 0x00000001ff0b7424 */ /* 0x000fe200078e00ff */
[----:B------:R-:W4:Y:S01]  /*1460*/  LDC R0, c[0x0][0x374] ;  /* 0x0000dd00ff007b82 */ /* 0x000f220000000800 */
[----:B------:R-:W2:Y:S01]  /*1470*/  LDCU.64 UR30, c[0x0][0x348] ;  /* 0x00006900ff1e77ac */ /* 0x000ea20008000a00 */
[----:B------:R-:W-:Y:S01]  /*1480*/  UMOV UR13, URZ ;  /* 0x000000ff000d7c82 */ /* 0x000fe20008000000 */
[----:B-1----:R-:W-:-:S04]  /*1490*/  UIADD3 UR5, UPT, UPT, UR15, 0x7f, URZ ;  /* 0x0000007f0f057890 */ /* 0x002fc8000fffe0ff */
[----:B------:R-:W-:-:S04]  /*14a0*/  USHF.R.S32.HI UR4, URZ, 0x1f, UR5 ;  /* 0x0000001fff047899 */ /* 0x000fc80008011405 */
[----:B------:R-:W-:-:S04]  /*14b0*/  ULEA.HI UR4, UR4, UR5, URZ, 0x7 ;  /* 0x0000000504047291 */ /* 0x000fc8000f8f38ff */
[----:B------:R-:W-:Y:S02]  /*14c0*/  USHF.R.S32.HI UR22, URZ, 0x7, UR4 ;  /* 0x00000007ff167899 */ /* 0x000fe40008011404 */
[----:B------:R-:W-:Y:S02]  /*14d0*/  UIADD3 UR4, UPT, UPT, UR15, -0x1, URZ ;  /* 0xffffffff0f047890 */ /* 0x000fe4000fffe0ff */
[----:B------:R-:W-:Y:S02]  /*14e0*/  UISETP.LT.U32.AND UP0, UPT, UR22, 0x7, UPT ;  /* 0x000000071600788c */ /* 0x000fe4000bf01070 */
[----:B------:R-:W-:Y:S02]  /*14f0*/  UISETP.GE.U32.AND UP1, UPT, UR4, -0xff, UPT ;  /* 0xffffff010400788c */ /* 0x000fe4000bf26070 */
[----:B------:R-:W-:Y:S02]  /*1500*/  USEL UR21, UR22, 0x7, UP0 ;  /* 0x0000000716157887 */ /* 0x000fe40008000000 */
[----:B------:R-:W-:-:S02]  /*1510*/  UIADD3 UR15, UPT, UPT, UR15, 0xfe, URZ ;  /* 0x000000fe0f0f7890 */ /* 0x000fc4000fffe0ff */
[----:B------:R-:W-:Y:S02]  /*1520*/  UIADD3 UR7, UPT, UPT, UR21, -0x1, URZ ;  /* 0xffffffff15077890 */ /* 0x000fe4000fffe0ff */
[----:B------:R-:W-:-:S03]  /*1530*/  UIADD3 UR14, UPT, UPT, UR22, -UR21, URZ ;  /* 0x80000015160e7290 */ /* 0x000fc6000fffe0ff */
[----:B------:R-:W-:-:S04]  /*1540*/  @UP1 UIADD3 UR7, UPT, UPT, UR21, URZ, URZ ;  /* 0x000000ff15071290 */ /* 0x000fc8000fffe0ff */
[----:B--2---:R-:W-:-:S12]  /*1550*/  UIADD3 UR7, UPT, UPT, UR7, 0x1, URZ ;  /* 0x0000000107077890 */ /* 0x004fd8000fffe0ff */
.L_x_35:
[----:B------:R-:W-:Y:S01]  /*1560*/  UISETP.NE.AND UP0, UPT, UR37, URZ, UPT ;  /* 0x000000ff2500728c */ /* 0x000fe2000bf05270 */
[----:B------:R-:W1:Y:S08]  /*1570*/  S2UR UR37, SR_CgaCtaId ;  /* 0x00000000002579c3 */ /* 0x000e700000008800 */
[----:B------:R-:W-:Y:S05]  /*1580*/  BRA.U UP0, `(.L_x_18) ;  /* 0x0000000100347547 */ /* 0x000fea000b800000 */
[----:B------:R-:W2:Y:S01]  /*1590*/  S2R R2, SR_CgaCtaId ;  /* 0x0000000000027919 */ /* 0x000ea20000008800 */
[----:B------:R-:W-:-:S04]  /*15a0*/  MOV R3, 0x400 ;  /* 0x0000040000037802 */ /* 0x000fc80000000f00 */
[----:B--2---:R-:W-:Y:S02]  /*15b0*/  LEA R2, R2, R3, 0x18 ;  /* 0x0000000302027211 */ /* 0x004fe400078ec0ff */
[----:B------:R-:W-:-:S03]  /*15c0*/  SHF.L.U32 R3, R11, 0x1f, RZ ;  /* 0x0000001f0b037819 */ /* 0x000fc600000006ff */
[----:B------:R-:W-:-:S04]  /*15d0*/  IMAD R2, R12, 0x8, R2 ;  /* 0x000000080c027824 */ /* 0x000fc800078e0202 */
[----:B------:R-:W2:Y:S02]  /*15e0*/  SYNCS.PHASECHK.TRANS64.TRYWAIT P0, [R2+URZ+0x110], R3 ;  /* 0x00011003020075a7 */ /* 0x000ea400080011ff */
[----:B--2---:R-:W-:Y:S05]  /*15f0*/  @!P0 BRA `(.L_x_19) ;  /* 0x0000005400708947 */ /* 0x004fea0003800000 */
.L_x_107:
[----:B------:R-:W-:Y:S01]  /*1600*/  VIADD R12, R12, 0x1 ;  /* 0x000000010c0c7836 */ /* 0x000fe20000000000 */
[----:B------:R2:W-:Y:S04]  /*1610*/  SYNCS.ARRIVE.TRANS64.A1T0 RZ, [R2+URZ+0x100], RZ ;  /* 0x000100ff02ff79a7 */ /* 0x0005e800081000ff */
[----:B------:R-:W-:-:S04]  /*1620*/  ISETP.NE.AND P0, PT, R12, 0x2, PT ;  /* 0x000000020c00780c */ /* 0x000fc80003f05270 */
[----:B------:R-:W-:Y:S02]  /*1630*/  SEL R12, R12, RZ, P0 ;  /* 0x000000ff0c0c7207 */ /* 0x000fe40000000000 */
[----:B--2---:R-:W-:-:S04]  /*1640*/  SEL R2, RZ, 0x1, P0 ;  /* 0x00000001ff027807 */ /* 0x004fc80000000000 */
[----:B------:R-:W-:-:S07]  /*1650*/  LOP3.LUT R11, R11, R2, RZ, 0x3c, !PT ;  /* 0x000000020b0b7212 */ /* 0x000fce00078e3cff */
.L_x_18:
[----:B------:R-:W-:Y:S01]  /*1660*/  UMOV UR4, 0x400 ;  /* 0x0000040000047882 */ /* 0x000fe20000000000 */
[----:B------:R-:W-:Y:S01]  /*1670*/  SHF.L.U32 R2, R15, 0x1f, RZ ;  /* 0x0000001f0f027819 */ /* 0x000fe200000006ff */
[----:B-1----:R-:W-:Y:S01]  /*1680*/  ULEA UR4, UR37, UR4, 0x18 ;  /* 0x0000000425047291 */ /* 0x002fe2000f8ec0ff */
[----:B------:R-:W-:Y:S01]  /*1690*/  R2UR UR35, R77 ;  /* 0x000000004d2372ca */ /* 0x000fe200000e0000 */
[----:B------:R-:W-:Y:S01]  /*16a0*/  UISETP.GE.U32.AND UP0, UPT, UR15, 0xff, UPT ;  /* 0x000000ff0f00788c */ /* 0x000fe2000bf06070 */
[----:B------:R-:W-:Y:S01]  /*16b0*/  R2UR UR19, R76 ;  /* 0x000000004c1372ca */ /* 0x000fe200000e0000 */
[----:B------:R-:W-:Y:S01]  /*16c0*/  ULEA UR5, UR13, UR4, 0x3 ;  /* 0x000000040d057291 */ /* 0x000fe2000f8e18ff */
[----:B------:R-:W-:-:S08]  /*16d0*/  UMOV UR23, URZ ;  /* 0x000000ff00177c82 */ /* 0x000fd00008000000 */
[----:B------:R1:W2:Y:S01]  /*16e0*/  SYNCS.PHASECHK.TRANS64.TRYWAIT P0, [UR5+0x38], R2 ;  /* 0x00003802ff0075a7 */ /* 0x0002a20008001105 */
[----:B------:R-:W-:Y:S02]  /*16f0*/  USHF.L.U32 UR35, UR35, 0x6, URZ ;  /* 0x0000000623237899 */ /* 0x000fe400080006ff */
[----:B------:R-:W-:Y:S01]  /*1700*/  UIMAD UR19, UR19, 0x30, URZ ;  /* 0x00000030131378a4 */ /* 0x000fe2000f8e02ff */
[----:B------:R-:W-:Y:S11]  /*1710*/  BRA.U !UP0, `(.L_x_20) ;  /* 0x0000000108d87547 */ /* 0x000ff6000b800000 */
[----:B------:R-:W-:Y:S01]  /*1720*/  UMOV UR29, URZ ;  /* 0x000000ff001d7c82 */ /* 0x000fe20008000000 */
[----:B------:R-:W-:-:S05]  /*1730*/  UMOV UR6, UR13 ;  /* 0x0000000d00067c82 */ /* 0x000fca0008000000 */
.L_x_25:
[----:B--2---:R-:W-:Y:S01]  /*1740*/  @!P5 MOV R3, 0x7000 ;  /* 0x000070000003d802 */ /* 0x004fe20000000f00 */
[----:B-1----:R-:W-:Y:S01]  /*1750*/  ULEA UR33, UR6, UR4, 0x3 ;  /* 0x0000000406217291 */ /* 0x002fe2000f8e18ff */
[----:B--2---:R-:W-:Y:S11]  /*1760*/  @P0 BRA `(.L_x_21) ;  /* 0x00000000000c0947 */ /* 0x004ff60003800000 */
[----:B------:R-:W-:Y:S04]  /*1770*/  SHF.L.U32 R4, R15, 0x1f, RZ ;  /* 0x0000001f0f047819 */ /* 0x000fe800000006ff */
[----:B------:R-:W2:Y:S02]  /*1780*/  SYNCS.PHASECHK.TRANS64.TRYWAIT P0, [UR33+0x38], R4 ;  /* 0x00003804ff0075a7 */ /* 0x000ea40008001121 */
[----:B--2---:R-:W-:Y:S05]  /*1790*/  @!P0 BRA `(.L_x_22) ;  /* 0x00000054001c8947 */ /* 0x004fea0003800000 */
.L_x_21:
[----:B------:R2:W-:Y:S01]  /*17a0*/  @!P5 SYNCS.ARRIVE.TRANS64 RZ, [UR33], R3 ;  /* 0x00000003ffffd9a7 */ /* 0x0005e20008000021 */
[----:B------:R-:W-:Y:S04]  /*17b0*/  BSSY.RECONVERGENT B0, `(.L_x_23) ;  /* 0x0000003000007945 */ /* 0x000fe80003800200 */
[----:B------:R-:W-:Y:S05]  /*17c0*/  @P4 BRA `(.L_x_24) ;  /* 0x0000000000044947 */ /* 0x000fea0003800000 */
[----:B------:R-:W-:Y:S05]  /*17d0*/  BPT.TRAP 0x1 ;  /* 0x000000040000795c */ /* 0x000fea0000300000 */
.L_x_24:
[----:B------:R-:W-:Y:S05]  /*17e0*/  BSYNC.RECONVERGENT B0 ;  /* 0x0000000000007941 */ /* 0x000fea0003800200 */
.L_x_23:
[----:B------:R-:W-:Y:S02]  /*17f0*/  UIADD3 UR13, UPT, UPT, UR6, 0x1, URZ ;  /* 0x00000001060d7890 */ /* 0x000fe4000fffe0ff */
[----:B------:R-:W-:Y:S02]  /*1800*/  UIADD3 UR42, UP1, UPT, UR30, 0x80, URZ ;  /* 0x000000801e2a7890 */ /* 0x000fe4000ff3e0ff */
[----:B------:R-:W-:Y:S02]  /*1810*/  UISETP.NE.AND UP0, UPT, UR13, 0x7, UPT ;  /* 0x000000070d00788c */ /* 0x000fe4000bf05270 */
[----:B------:R-:W-:Y:S02]  /*1820*/  ULEA UR24, UR6, UR4, 0xe ;  /* 0x0000000406187291 */ /* 0x000fe4000f8e70ff */
[----:B------:R-:W-:Y:S02]  /*1830*/  USEL UR9, URZ, 0x1, UP0 ;  /* 0x00000001ff097887 */ /* 0x000fe40008000000 */
[----:B------:R-:W-:Y:S02]  /*1840*/  USEL UR13, UR13, URZ, UP0 ;  /* 0x000000ff0d0d7287 */ /* 0x000fe40008000000 */
[----:B------:R-:W-:Y:S02]  /*1850*/  USHF.L.U32 UR34, UR29, 0x7, URZ ;  /* 0x000000071d227899 */ /* 0x000fe400080006ff */
[----:B------:R-:W-:Y:S01]  /*1860*/  ULEA UR8, UR13, UR4, 0x3 ;  /* 0x000000040d087291 */ /* 0x000fe2000f8e18ff */
[----:B------:R-:W-:Y:S01]  /*1870*/  LOP3.LUT R15, R15, UR9, RZ, 0x3c, !PT ;  /* 0x000000090f0f7c12 */ /* 0x000fe2000f8e3cff */
[----:B------:R-:W-:Y:S02]  /*1880*/  UIADD3.X UR43, UPT, UPT, URZ, UR31, URZ, UP1, !UPT ;  /* 0x0000001fff2b7290 */ /* 0x000fe40008ffe4ff */
[----:B------:R-:W-:Y:S01]  /*1890*/  UIADD3 UR32, UPT, UPT, UR24, 0x3300, URZ ;  /* 0x0000330018207890 */ /* 0x000fe2000fffe0ff */
[----:B-1----:R-:W-:Y:S01]  /*18a0*/  SHF.L.U32 R2, R15, 0x1f, RZ ;  /* 0x0000001f0f027819 */ /* 0x002fe200000006ff */
[----:B------:R-:W-:Y:S01]  /*18b0*/  UIADD3 UR26, UPT, UPT, UR34, 0x40, URZ ;  /* 0x00000040221a7890 */ /* 0x000fe2000fffe0ff */
[----:B------:R-:W-:Y:S02]  /*18c0*/  UMOV UR40, 0x0 ;  /* 0x0000000000287882 */ /* 0x000fe40000000000 */
[----:B------:R1:W1:Y:S01]  /*18d0*/  SYNCS.PHASECHK.TRANS64.TRYWAIT P0, [UR8+0x38], R2 ;  /* 0x00003802ff0075a7 */ /* 0x0002620008001108 */
[----:B------:R-:W-:Y:S01]  /*18e0*/  UMOV UR41, 0x10000000 ;  /* 0x1000000000297882 */ /* 0x000fe20000000000 */
[----:B------:R-:W-:Y:S02]  /*18f0*/  UIADD3 UR24, UPT, UPT, UR24, 0x5300, URZ ;  /* 0x0000530018187890 */ /* 0x000fe4000fffe0ff */
[----:B------:R1:W-:Y:S01]  /*1900*/  UTMALDG.3D [UR32], [UR42], desc[UR40] ;  /* 0x000028202a0075b4 */ /* 0x0003e20008011000 */
[----:B------:R-:W-:Y:S02]  /*1910*/  UIADD3 UR38, UP0, UPT, UR30, 0x180, URZ ;  /* 0x000001801e267890 */ /* 0x000fe4000ff1e0ff */
[----:B------:R-:W-:Y:S01]  /*1920*/  UIMAD UR5, UR6, 0x3000, UR4 ;  /* 0x00003000060578a4 */ /* 0x000fe2000f8e0204 */
[----:B------:R-:W-:Y:S01]  /*1930*/  UMOV UR25, UR33 ;  /* 0x0000002100197c82 */ /* 0x000fe20008000000 */
[----:B------:R-:W-:Y:S01]  /*1940*/  UMOV UR27, UR35 ;  /* 0x00000023001b7c82 */ /* 0x000fe20008000000 */
[----:B------:R-:W-:Y:S01]  /*1950*/  UMOV UR28, UR36 ;  /* 0x00000024001c7c82 */ /* 0x000fe20008000000 */
[----:B------:R-:W-:Y:S01]  /*1960*/  UIADD3.X UR39, UPT, UPT, URZ, UR31, URZ, UP0, !UPT ;  /* 0x0000001fff277290 */ /* 0x000fe200087fe4ff */
[----:B------:R1:W-:Y:S01]  /*1970*/  UTMALDG.3D [UR24], [UR42], desc[UR40] ;  /* 0x000028182a0075b4 */ /* 0x0003e20008011000 */
[----:B------:R-:W-:Y:S01]  /*1980*/  UIADD3 UR16, UPT, UPT, UR5, 0x1f300, URZ ;  /* 0x0001f30005107890 */ /* 0x000fe2000fffe0ff */
[----:B------:R-:W-:Y:S01]  /*1990*/  UMOV UR17, UR33 ;  /* 0x0000002100117c82 */ /* 0x000fe20008000000 */
[----:B------:R-:W-:Y:S01]  /*19a0*/  UMOV UR20, UR36 ;  /* 0x0000002400147c82 */ /* 0x000fe20008000000 */
[----:B------:R-:W-:Y:S01]  /*19b0*/  UMOV UR18, UR34 ;  /* 0x0000002200127c82 */ /* 0x000fe20008000000 */
[----:B------:R-:W-:Y:S01]  /*19c0*/  UIADD3 UR8, UPT, UPT, UR5, 0x20b00, URZ ;  /* 0x00020b0005087890 */ /* 0x000fe2000fffe0ff */
[----:B------:R-:W-:Y:S01]  /*19d0*/  UMOV UR11, UR19 ;  /* 0x00000013000b7c82 */ /* 0x000fe20008000000 */
[----:B------:R-:W-:Y:S03]  /*19e0*/  UMOV UR12, UR36 ;  /* 0x00000024000c7c82 */ /* 0x000fe60008000000 */
[----:B------:R1:W-:Y:S01]  /*19f0*/  UTMALDG.3D [UR16], [UR38], desc[UR40] ;  /* 0x00002810260075b4 */ /* 0x0003e20008011000 */
[----:B------:R-:W-:Y:S01]  /*1a00*/  UIADD3 UR29, UPT, UPT, UR29, 0x1, URZ ;  /* 0x000000011d1d7890 */ /* 0x000fe2000fffe0ff */
[----:B------:R-:W-:Y:S01]  /*1a10*/  UMOV UR9, UR33 ;  /* 0x0000002100097c82 */ /* 0x000fe20008000000 */
[----:B------:R-:W-:Y:S02]  /*1a20*/  UMOV UR10, UR26 ;  /* 0x0000001a000a7c82 */ /* 0x000fe40008000000 */
[----:B------:R-:W-:Y:S01]  /*1a30*/  UISETP.NE.AND UP0, UPT, UR29, UR7, UPT ;  /* 0x000000071d00728c */ /* 0x000fe2000bf05270 */
[----:B------:R-:W-:Y:S01]  /*1a40*/  UMOV UR23, UR7 ;  /* 0x0000000700177c82 */ /* 0x000fe20008000000 */
[----:B------:R1:W-:Y:S01]  /*1a50*/  UTMALDG.3D [UR8], [UR38], desc[UR40] ;  /* 0x00002808260075b4 */ /* 0x0003e20008011000 */
[----:B------:R-:W-:Y:S06]  /*1a60*/  UMOV UR6, UR13 ;  /* 0x0000000d00067c82 */ /* 0x000fec0008000000 */
[----:B------:R-:W-:Y:S05]  /*1a70*/  BRA.U UP0, `(.L_x_25) ;  /* 0xfffffffd00307547 */ /* 0x000fea000b83ffff */
.L_x_20:
[----:B------:R-:W-:Y:S01]  /*1a80*/  ULEA UR5, UR13, UR4, 0x3 ;  /* 0x000000040d057291 */ /* 0x000fe2000f8e18ff */
[----:B-1----:R-:W-:Y:S01]  /*1a90*/  SHF.L.U32 R2, R15, 0x1f, RZ ;  /* 0x0000001f0f027819 */ /* 0x002fe200000006ff */
[----:B------:R-:W-:Y:S01]  /*1aa0*/  @!P1 SYNCS.ARRIVE.TRANS64.A1T0 RZ, [UR4+0x98], RZ ;  /* 0x000098ffffff99a7 */ /* 0x000fe20008100004 */
[----:B------:R-:W-:-:S06]  /*1ab0*/  UISETP.GT.AND UP0, UPT, UR22, UR21, UPT ;  /* 0x000000151600728c */ /* 0x000fcc000bf04270 */
[----:B--2---:R1:W2:Y:S03]  /*1ac0*/  SYNCS.PHASECHK.TRANS64.TRYWAIT P0, [UR5+0x38], R2 ;  /* 0x00003802ff0075a7 */ /* 0x0042a60008001105 */
[----:B------:R-:W-:Y:S05]  /*1ad0*/  BRA.U !UP0, `(.L_x_26) ;  /* 0x0000000108d47547 */ /* 0x000fea000b800000 */
[----:B------:R-:W-:Y:S01]  /*1ae0*/  UIADD3 UR29, UPT, UPT, UR14, UR23, URZ ;  /* 0x000000170e1d7290 */ /* 0x000fe2000fffe0ff */
[----:B------:R-:W-:-:S11]  /*1af0*/  UMOV UR6, UR13 ;  /* 0x0000000d00067c82 */ /* 0x000fd60008000000 */
.L_x_31:
[----:B--2---:R-:W-:Y:S01]  /*1b00*/  @!P5 MOV R3, 0x7000 ;  /* 0x000070000003d802 */ /* 0x004fe20000000f00 */
[----:B-1----:R-:W-:Y:S01]  /*1b10*/  ULEA UR33, UR6, UR4, 0x3 ;  /* 0x0000000406217291 */ /* 0x002fe2000f8e18ff */
[----:B--2---:R-:W-:Y:S11]  /*1b20*/  @P0 BRA `(.L_x_27) ;  /* 0x00000000000c0947 */ /* 0x004ff60003800000 */
[----:B------:R-:W-:Y:S04]  /*1b30*/  SHF.L.U32 R4, R15, 0x1f, RZ ;  /* 0x0000001f0f047819 */ /* 0x000fe800000006ff */
[----:B------:R-:W2:Y:S02]  /*1b40*/  SYNCS.PHASECHK.TRANS64.TRYWAIT P0, [UR33+0x38], R4 ;  /* 0x00003804ff0075a7 */ /* 0x000ea40008001121 */
[----:B--2---:R-:W-:Y:S05]  /*1b50*/  @!P0 BRA `(.L_x_28) ;  /* 0x0000005000448947 */ /* 0x004fea0003800000 */
.L_x_27:
[----:B------:R2:W-:Y:S01]  /*1b60*/  @!P5 SYNCS.ARRIVE.TRANS64 RZ, [UR33], R3 ;  /* 0x00000003ffffd9a7 */ /* 0x0005e20008000021 */
[----:B------:R-:W-:Y:S04]  /*1b70*/  BSSY.RECONVERGENT B0, `(.L_x_29) ;  /* 0x0000003000007945 */ /* 0x000fe80003800200 */
[----:B------:R-:W-:Y:S05]  /*1b80*/  @P4 BRA `(.L_x_30) ;  /* 0x0000000000044947 */ /* 0x000fea0003800000 */
[----:B------:R-:W-:Y:S05]  /*1b90*/  BPT.TRAP 0x1 ;  /* 0x000000040000795c */ /* 0x000fea0000300000 */
.L_x_30:
[----:B------:R-:W-:Y:S05]  /*1ba0*/  BSYNC.RECONVERGENT B0 ;  /* 0x0000000000007941 */ /* 0x000fea0003800200 */
.L_x_29:
        /* <DEDUP_REMOVED lines=12> */
[----:B------:R-:W-:Y:S01]  /*1c70*/  UMOV UR40, 0x0 ;  /* 0x0000000000287882 */ /* 0x000fe20000000000 */
[----:B------:R-:W-:Y:S01]  /*1c80*/  UMOV UR41, 0x10000000 ;  /* 0x1000000000297882 */ /* 0x000fe20000000000 */
[----:B------:R-:W-:Y:S01]  /*1c90*/  UIADD3 UR26, UPT, UPT, UR34, 0x40, URZ ;  /* 0x00000040221a7890 */ /* 0x000fe2000fffe0ff */
[----:B------:R1:W1:Y:S01]  /*1ca0*/  SYNCS.PHASECHK.TRANS64.TRYWAIT P0, [UR8+0x38], R2 ;  /* 0x00003802ff0075a7 */ /* 0x0002620008001108 */
[----:B------:R-:W-:Y:S02]  /*1cb0*/  UIADD3 UR24, UPT, UPT, UR24, 0x5300, URZ ;  /* 0x0000530018187890 */ /* 0x000fe4000fffe0ff */
[----:B------:R-:W-:Y:S01]  /*1cc0*/  UIADD3 UR38, UP0, UPT, UR30, 0x180, URZ ;  /* 0x000001801e267890 */ /* 0x000fe2000ff1e0ff */
[----:B------:R1:W-:Y:S01]  /*1cd0*/  UTMALDG.3D [UR32], [UR42], desc[UR40] ;  /* 0x000028202a0075b4 */ /* 0x0003e20008011000 */
        /* <DEDUP_REMOVED lines=14> */
[----:B------:R-:W-:Y:S01]  /*1dc0*/  UMOV UR9, UR33 ;  /* 0x0000002100097c82 */ /* 0x000fe20008000000 */
[----:B------:R-:W-:Y:S01]  /*1dd0*/  UMOV UR10, UR26 ;  /* 0x0000001a000a7c82 */ /* 0x000fe20008000000 */
[----:B------:R-:W-:Y:S01]  /*1de0*/  UIADD3 UR23, UPT, UPT, UR23, 0x1, URZ ;  /* 0x0000000117177890 */ /* 0x000fe2000fffe0ff */
[----:B------:R-:W-:Y:S03]  /*1df0*/  UMOV UR6, UR13 ;  /* 0x0000000d00067c82 */ /* 0x000fe60008000000 */
[----:B------:R-:W-:Y:S01]  /*1e00*/  UISETP.NE.AND UP0, UPT, UR23, UR29, UPT ;  /* 0x0000001d1700728c */ /* 0x000fe2000bf05270 */
[----:B------:R1:W-:Y:S08]  /*1e10*/  UTMALDG.3D [UR8], [UR38], desc[UR40] ;  /* 0x00002808260075b4 */ /* 0x0003f00008011000 */
[----:B------:R-:W-:Y:S05]  /*1e20*/  BRA.U UP0, `(.L_x_31) ;  /* 0xfffffffd00347547 */ /* 0x000fea000b83ffff */
.L_x_26:
[C---:B-1----:R-:W-:Y:S01]  /*1e30*/  LEA R2, R14.reuse, UR4, 0x3 ;  /* 0x000000040e027c11 */ /* 0x042fe2000f8e18ff */
[----:B------:R-:W-:Y:S01]  /*1e40*/  NOP ;  /* 0x0000000000007918 */ /* 0x000fe20000000000 */
[----:B--2---:R-:W-:Y:S02]  /*1e50*/  SHF.L.U32 R3, R13, 0x1f, RZ ;  /* 0x0000001f0d037819 */ /* 0x004fe400000006ff */
[----:B------:R-:W-:Y:S02]  /*1e60*/  LEA R4, R14, UR4, 0x4 ;  /* 0x000000040e047c11 */ /* 0x000fe4000f8e20ff */
[----:B------:R-:W1:Y:S02]  /*1e70*/  SYNCS.PHASECHK.TRANS64.TRYWAIT P0, [R2+URZ+0xa0], R3 ;  /* 0x0000a003020075a7 */ /* 0x000e6400080011ff */
[----:B-1----:R-:W-:Y:S05]  /*1e80*/  @!P0 BRA `(.L_x_32) ;  /* 0x0000004c00908947 */ /* 0x002fea0003800000 */
.L_x_110:
[----:B------:R-:W2:Y:S01]  /*1e90*/  LDS.128 R4, [R4+0x130] ;  /* 0x0001300004047984 */ /* 0x000ea20000000c00 */
[----:B---3--:R-:W-:Y:S01]  /*1ea0*/  ISETP.GE.AND P0, PT, R44, 0x1, PT ;  /* 0x000000012c00780c */ /* 0x008fe20003f06270 */
[----:B-1----:R-:W-:Y:S01]  /*1eb0*/  VIADD R2, R2, 0xb0 ;  /* 0x000000b002027836 */ /* 0x002fe20000000000 */
[----:B------:R-:W-:Y:S01]  /*1ec0*/  @!PT LDS RZ, [RZ] ;  /* 0x00000000fffff984 */ /* 0x000fe20000000800 */
[----:B------:R-:W-:Y:S01]  /*1ed0*/  @!PT LDS RZ, [RZ] ;  /* 0x00000000fffff984 */ /* 0x000fe20000000800 */
[----:B------:R-:W-:Y:S01]  /*1ee0*/  @!PT LDS RZ, [RZ] ;  /* 0x00000000fffff984 */ /* 0x000fe20000000800 */
[----:B------:R-:W-:Y:S01]  /*1ef0*/  @!PT LDS RZ, [RZ] ;  /* 0x00000000fffff984 */ /* 0x000fe20000000800 */
[----:B------:R1:W-:Y:S06]  /*1f00*/  MEMBAR.ALL.CTA ;  /* 0x0000000000007992 */ /* 0x0003ec0000008000 */
[----:B-1----:R-:W1:Y:S01]  /*1f10*/  FENCE.VIEW.ASYNC.S ;  /* 0x00000000000073c6 */ /* 0x002e620000000000 */
[----:B------:R-:W-:-:S04]  /*1f20*/  PRMT R2, RZ, 0x654, R2 ;  /* 0x00000654ff027816 */ /* 0x000fc80000000002 */
[----:B-1----:R1:W-:Y:S01]  /*1f30*/  SYNCS.ARRIVE.TRANS64.RED.A1T0 RZ, [R2+URZ], RZ ;  /* 0x000000ff02ff79a7 */ /* 0x0023e200081004ff */
[----:B--2---:R-:W-:-:S13]  /*1f40*/  LOP3.LUT P2, RZ, R6, 0x1, RZ, 0xc0, !PT ;  /* 0x0000000106ff7812 */ /* 0x004fda000784c0ff */
[----:B------:R-:W-:Y:S01]  /*1f50*/  @P2 SHF.R.U32.HI R3, RZ, 0x10, R5 ;  /* 0x00000010ff032819 */ /* 0x000fe20000011605 */
[----:B------:R-:W-:Y:S01]  /*1f60*/  VOTEU.ANY UP0, P2 ;  /* 0x0000000000ff7886 */ /* 0x000fe20001000100 */
[----:B------:R-:W-:Y:S02]  /*1f70*/  @P2 MOV R10, R4 ;  /* 0x00000004000a2202 */ /* 0x000fe40000000f00 */
[----:B------:R-:W-:Y:S02]  /*1f80*/  @P2 R2UR.BROADCAST UR5, R3 ;  /* 0x00000000030522ca */ /* 0x000fe400008e0000 */
[----:B------:R-:W-:-:S11]  /*1f90*/  @P2 LOP3.LUT R9, R5, 0xffff, RZ, 0xc0, !PT ;  /* 0x0000ffff05092812 */ /* 0x000fd600078ec0ff */
[----:B------:R-:W-:Y:S01]  /*1fa0*/  @UP0 UMOV UR36, UR5 ;  /* 0x0000000500240c82 */ /* 0x000fe20008000000 */
[----:B-1----:R-:W-:Y:S05]  /*1fb0*/  @!P0 BRA `(.L_x_33) ;  /* 0x0000000000b88947 */ /* 0x002fea0003800000 */
[----:B------:R-:W4:Y:S01]  /*1fc0*/  LDC.64 R4, c[0x0][0xb18] ;  /* 0x0002c600ff047b82 */ /* 0x000f220000000a00 */
[----:B------:R-:W-:-:S07]  /*1fd0*/  ISETP.NE.AND P3, PT, R44, 0x1, PT ;  /* 0x000000012c00780c */ /* 0x000fce0003f65270 */
[----:B------:R-:W1:Y:S08]  /*1fe0*/  LDC.64 R6, c[0x0][0xb10] ;  /* 0x0002c400ff067b82 */ /* 0x000e700000000a00 */
[----:B------:R-:W2:Y:S08]  /*1ff0*/  LDC R16, c[0x0][0xb20] ;  /* 0x0002c800ff107b82 */ /* 0x000eb00000000800 */
[----:B------:R-:W3:Y:S01]  /*2000*/  LDC R17, c[0x0][0xb0c] ;  /* 0x0002c300ff117b82 */ /* 0x000ee20000000800 */
[----:B----4-:R-:W-:Y:S01]  /*2010*/  IMAD.HI.U32 R19, R0, R5, RZ ;  /* 0x0000000500137227 */ /* 0x010fe200078e00ff */
[----:B------:R-:W-:-:S03]  /*2020*/  ISETP.NE.AND P0, PT, R4, 0x1, PT ;  /* 0x000000010400780c */ /* 0x000fc60003f05270 */
[----:B------:R-:W-:-:S03]  /*2030*/  IMAD.HI.U32 R5, R9, R5, RZ ;  /* 0x0000000509057227 */ /* 0x000fc600078e00ff */
[----:B------:R-:W4:Y:S01]  /*2040*/  LDC.64 R2, c[0x0][0xb28] ;  /* 0x0002ca00ff027b82 */ /* 0x000f220000000a00 */
[----:B-1----:R-:W-:-:S04]  /*2050*/  IMAD.HI.U32 R20, R8, R6, RZ ;  /* 0x0000000608147227 */ /* 0x002fc800078e00ff */
[----:B------:R-:W-:Y:S01]  /*2060*/  IMAD.HI.U32 R21, R10, R6, RZ ;  /* 0x000000060a157227 */ /* 0x000fe200078e00ff */
[----:B------:R-:W-:Y:S02]  /*2070*/  SHF.R.U32.HI R20, RZ, R7, R20 ;  /* 0x00000007ff147219 */ /* 0x000fe40000011614 */
[-C--:B--2---:R-:W-:Y:S02]  /*2080*/  SHF.R.U32.HI R19, RZ, R16.reuse, R19 ;  /* 0x00000010ff137219 */ /* 0x084fe40000011613 */
[----:B------:R-:W-:Y:S02]  /*2090*/  SHF.R.U32.HI R5, RZ, R16, R5 ;  /* 0x00000010ff057219 */ /* 0x000fe40000011605 */
[----:B------:R-:W-:Y:S02]  /*20a0*/  SEL R19, R0, R19, !P0 ;  /* 0x0000001300137207 */ /* 0x000fe40004000000 */
[----:B------:R-:W-:Y:S02]  /*20b0*/  SHF.R.U32.HI R21, RZ, R7, R21 ;  /* 0x00000007ff157219 */ /* 0x000fe40000011615 */
[----:B---3--:R-:W-:-:S02]  /*20c0*/  ISETP.NE.AND P1, PT, R17, 0x1, PT ;  /* 0x000000011100780c */ /* 0x008fc40003f25270 */
[----:B------:R-:W-:Y:S02]  /*20d0*/  SEL R5, R9, R5, !P0 ;  /* 0x0000000509057207 */ /* 0x000fe40004000000 */
[----:B------:R-:W-:Y:S02]  /*20e0*/  SEL R20, R8, R20, !P1 ;  /* 0x0000001408147207 */ /* 0x000fe40004800000 */
[----:B------:R-:W-:Y:S01]  /*20f0*/  SEL R21, R10, R21, !P1 ;  /* 0x000000150a157207 */ /* 0x000fe20004800000 */
[----:B----4-:R-:W-:-:S04]  /*2100*/  IMAD.HI.U32 R18, R19, R2, RZ ;  /* 0x0000000213127227 */ /* 0x010fc800078e00ff */
        /* <DEDUP_REMOVED lines=10> */
[----:B------:R-:W-:-:S04]  /*21b0*/  @!P0 IMAD.HI.U32 R7, R21, R2, RZ ;  /* 0x0000000215078227 */ /* 0x000fc800078e00ff */
[----:B------:R-:W-:Y:S01]  /*21c0*/  IMAD.MOV R2, RZ, RZ, -R6 ;  /* 0x000000ffff027224 */ /* 0x000fe200078e0a06 */
[----:B------:R-:W-:Y:S02]  /*21d0*/  @!P0 SHF.R.U32.HI R3, RZ, R3, R7 ;  /* 0x00000003ff038219 */ /* 0x000fe40000011607 */
[----:B------:R-:W-:Y:S01]  /*21e0*/  IADD3 R7, PT, PT, -R5, RZ, RZ ;  /* 0x000000ff05077210 */ /* 0x000fe20007ffe1ff */
[----:B------:R-:W-:Y:S01]  /*21f0*/  IMAD R2, R44, R2, R5 ;  /* 0x000000022c027224 */ /* 0x000fe200078e0205 */
        /* <DEDUP_REMOVED lines=10> */
.L_x_33:
[----:B------:R-:W1:Y:S02]  /*22a0*/  LDCU UR5, c[0x0][0xb30] ;  /* 0x00016600ff0577ac */ /* 0x000e640008000800 */
[----:B-1----:R-:W-:-:S09]  /*22b0*/  UISETP.NE.AND UP0, UPT, UR5, 0x1, UPT ;  /* 0x000000010500788c */ /* 0x002fd2000bf05270 */
[----:B------:R-:W-:Y:S05]  /*22c0*/  BRA.U UP0, `(.L_x_34) ;  /* 0x0000000100407547 */ /* 0x000fea000b800000 */
[----:B------:R-:W1:Y:S08]  /*22d0*/  LDC.64 R4, c[0x0][0xb10] ;  /* 0x0002c400ff047b82 */ /* 0x000e700000000a00 */
[----:B------:R-:W2:Y:S08]  /*22e0*/  LDC.64 R2, c[0x0][0xb18] ;  /* 0x0002c600ff027b82 */ /* 0x000eb00000000a00 */
[----:B------:R-:W3:Y:S08]  /*22f0*/  LDC R6, c[0x0][0xb20] ;  /* 0x0002c800ff067b82 */ /* 0x000ef00000000800 */
[----:B------:R-:W4:Y:S01]  /*2300*/  LDC R7, c[0x0][0xb0c] ;  /* 0x0002c300ff077b82 */ /* 0x000f220000000800 */
[----:B-1----:R-:W-:-:S05]  /*2310*/  IMAD.HI.U32 R4, R10, R4, RZ ;  /* 0x000000040a047227 */ /* 0x002fca00078e00ff */
[----:B------:R-:W-:Y:S01]  /*2320*/  SHF.R.U32.HI R4, RZ, R5, R4 ;  /* 0x00000005ff047219 */ /* 0x000fe20000011604 */
[----:B--2---:R-:W-:Y:S01]  /*2330*/  IMAD.HI.U32 R3, R9, R3, RZ ;  /* 0x0000000309037227 */ /* 0x004fe200078e00ff */
[----:B------:R-:W-:-:S04]  /*2340*/  ISETP.NE.AND P0, PT, R2, 0x1, PT ;  /* 0x000000010200780c */ /* 0x000fc80003f05270 */
[----:B---3--:R-:W-:-:S04]  /*2350*/  SHF.R.U32.HI R3, RZ, R6, R3 ;  /* 0x00000006ff037219 */ /* 0x008fc80000011603 */
[----:B------:R-:W-:Y:S02]  /*2360*/  SEL R3, R9, R3, !P0 ;  /* 0x0000000309037207 */ /* 0x000fe40004000000 */
[----:B----4-:R-:W-:-:S04]  /*2370*/  ISETP.NE.AND P1, PT, R7, 0x1, PT ;  /* 0x000000010700780c */ /* 0x010fc80003f25270 */
[----:B------:R-:W-:-:S05]  /*2380*/  SEL R4, R10, R4, !P1 ;  /* 0x000000040a047207 */ /* 0x000fca0004800000 */
[----:B------:R-:W-:Y:S02]  /*2390*/  IMAD.IADD R5, R3, 0x1, -R4 ;  /* 0x0000000103057824 */ /* 0x000fe400078e0a04 */
[----:B------:R-:W-:Y:S02]  /*23a0*/  IMAD.IADD R3, R4, 0x1, -R3 ;  /* 0x0000000104037824 */ /* 0x000fe400078e0a03 */
[----:B------:R-:W-:Y:S02]  /*23b0*/  IMAD R10, R5, R7, R10 ;  /* 0x00000007050a7224 */ /* 0x000fe400078e020a */
[----:B------:R-:W-:-:S07]  /*23c0*/  IMAD R9, R3, R2, R9 ;  /* 0x0000000203097224 */ /* 0x000fce00078e0209 */
.L_x_34:
[----:B------:R-:W-:Y:S01]  /*23d0*/  VIADD R14, R14, 0x1 ;  /* 0x000000010e0e7836 */ /* 0x000fe20000000000 */
[----:B------:R-:W-:Y:S01]  /*23e0*/  PLOP3.LUT P1, PT, PT, PT, PT, 0x80, 0x8 ;  /* 0x000000000008781c */ /* 0x000fe20003f2f070 */
[----:B------:R-:W-:Y:S02]  /*23f0*/  IMAD.IADD R77, R10, 0x1, R75 ;  /* 0x000000010a4d7824 */ /* 0x000fe400078e024b */
[----:B------:R-:W-:Y:S01]  /*2400*/  IMAD.IADD R76, R9, 0x1, R74 ;  /* 0x00000001094c7824 */ /* 0x000fe200078e024a */
[----:B------:R-:W-:-:S04]  /*2410*/  ISETP.NE.AND P0, PT, R14, 0x2, PT ;  /* 0x000000020e00780c */ /* 0x000fc80003f05270 */
[----:B------:R-:W-:Y:S02]  /*2420*/  SEL R2, RZ, 0x1, P0 ;  /* 0x00000001ff027807 */ /* 0x000fe40000000000 */
[----:B------:R-:W-:Y:S02]  /*2430*/  SEL R14, R14, RZ, P0 ;  /* 0x000000ff0e0e7207 */ /* 0x000fe40000000000 */
[----:B------:R-:W-:Y:S01]  /*2440*/  LOP3.LUT R13, R13, R2, RZ, 0x3c, !PT ;  /* 0x000000020d0d7212 */ /* 0x000fe200078e3cff */
[----:B------:R-:W-:Y:S06]  /*2450*/  @P2 BRA `(.L_x_35) ;  /* 0xfffffff000402947 */ /* 0x000fec000383ffff */
[----:B------:R-:W-:Y:S01]  /*2460*/  UIADD3 UR4, UPT, UPT, UR4, 0x38, URZ ;  /* 0x0000003804047890 */ /* 0x000fe2000fffe0ff */
[----:B------:R-:W-:-:S03]  /*2470*/  SHF.L.U32 R2, R15, 0x1f, RZ ;  /* 0x0000001f0f027819 */ /* 0x000fc600000006ff */
[----:B------:R-:W-:-:S09]  /*2480*/  ULEA UR5, UR13, UR4, 0x3 ;  /* 0x000000040d057291 */ /* 0x000fd2000f8e18ff */
[----:B------:R-:W1:Y:S02]  /*2490*/  SYNCS.PHASECHK.TRANS64.TRYWAIT P0, [UR5], R2 ;  /* 0x00000002ff0075a7 */ /* 0x000e640008001105 */
[----:B-1----:R-:W-:Y:S05]  /*24a0*/  @!P0 BRA `(.L_x_36) ;  /* 0x00000048001c8947 */ /* 0x002fea0003800000 */
.L_x_112:
[----:B------:R-:W-:-:S04]  /*24b0*/  UIADD3 UR6, UPT, UPT, UR13, 0x1, URZ ;  /* 0x000000010d067890 */ /* 0x000fc8000fffe0ff */
[----:B------:R-:W-:-:S04]  /*24c0*/  UISETP.NE.AND UP0, UPT, UR6, 0x7, UPT ;  /* 0x000000070600788c */ /* 0x000fc8000bf05270 */
[----:B------:R-:W-:Y:S02]  /*24d0*/  USEL UR7, URZ, 0x1, UP0 ;  /* 0x00000001ff077887 */ /* 0x000fe40008000000 */
[----:B------:R-:W-:-:S04]  /*24e0*/  USEL UR6, UR6, URZ, UP0 ;  /* 0x000000ff06067287 */ /* 0x000fc80008000000 */
[----:B------:R-:W-:Y:S01]  /*24f0*/  ULEA UR5, UR6, UR4, 0x3 ;  /* 0x0000000406057291 */ /* 0x000fe2000f8e18ff */
[----:B-1----:R-:W-:-:S04]  /*2500*/  LOP3.LUT R2, R15, UR7, RZ, 0x3c, !PT ;  /* 0x000000070f027c12 */ /* 0x002fc8000f8e3cff */
[----:B------:R-:W-:-:S04]  /*2510*/  SHF.L.U32 R3, R2, 0x1f, RZ ;  /* 0x0000001f02037819 */ /* 0x000fc800000006ff */
[----:B------:R-:W1:Y:S02]  /*2520*/  SYNCS.PHASECHK.TRANS64.TRYWAIT P0, [UR5], R3 ;  /* 0x00000003ff0075a7 */ /* 0x000e640008001105 */
[----:B-1----:R-:W-:Y:S05]  /*2530*/  @!P0 BRA `(.L_x_37) ;  /* 0x0000004800108947 */ /* 0x002fea0003800000 */
.L_x_114:
[----:B------:R-:W-:-:S04]  /*2540*/  UIADD3 UR6, UPT, UPT, UR6, 0x1, URZ ;  /* 0x0000000106067890 */ /* 0x000fc8000fffe0ff */
[----:B------:R-:W-:-:S04]  /*2550*/  UISETP.NE.AND UP0, UPT, UR6, 0x7, UPT ;  /* 0x000000070600788c */ /* 0x000fc8000bf05270 */
[----:B------:R-:W-:Y:S02]  /*2560*/  USEL UR7, URZ, 0x1, UP0 ;  /* 0x00000001ff077887 */ /* 0x000fe40008000000 */
[----:B------:R-:W-:-:S04]  /*2570*/  USEL UR6, UR6, URZ, UP0 ;  /* 0x000000ff06067287 */ /* 0x000fc80008000000 */
[----:B------:R-:W-:Y:S01]  /*2580*/  ULEA UR5, UR6, UR4, 0x3 ;  /* 0x0000000406057291 */ /* 0x000fe2000f8e18ff */
[----:B------:R-:W-:-:S04]  /*2590*/  LOP3.LUT R2, R2, UR7, RZ, 0x3c, !PT ;  /* 0x0000000702027c12 */ /* 0x000fc8000f8e3cff */
[----:B-1----:R-:W-:-:S04]  /*25a0*/  SHF.L.U32 R3, R2, 0x1f, RZ ;  /* 0x0000001f02037819 */ /* 0x002fc800000006ff */
[----:B------:R-:W1:Y:S02]  /*25b0*/  SYNCS.PHASECHK.TRANS64.TRYWAIT P0, [UR5], R3 ;  /* 0x00000003ff0075a7 */ /* 0x000e640008001105 */
[----:B-1----:R-:W-:Y:S05]  /*25c0*/  @!P0 BRA `(.L_x_38) ;  /* 0x0000004800048947 */ /* 0x002fea0003800000 */
.L_x_116:
        /* <DEDUP_REMOVED lines=9> */
.L_x_118:
        /* <DEDUP_REMOVED lines=9> */
.L_x_120:
        /* <DEDUP_REMOVED lines=9> */
.L_x_122:
[----:B------:R-:W-:-:S04]  /*2780*/  UIADD3 UR6, UPT, UPT, UR6, 0x1, URZ ;  /* 0x0000000106067890 */ /* 0x000fc8000fffe0ff */
[----:B------:R-:W-:-:S04]  /*2790*/  UISETP.NE.AND UP0, UPT, UR6, 0x7, UPT ;  /* 0x000000070600788c */ /* 0x000fc8000bf05270 */
[----:B------:R-:W-:Y:S02]  /*27a0*/  USEL UR5, URZ, 0x1, UP0 ;  /* 0x00000001ff057887 */ /* 0x000fe40008000000 */
[----:B------:R-:W-:-:S04]  /*27b0*/  USEL UR6, UR6, URZ, UP0 ;  /* 0x000000ff06067287 */ /* 0x000fc80008000000 */
[----:B------:R-:W-:Y:S01]  /*27c0*/  ULEA UR6, UR6, UR4, 0x3 ;  /* 0x0000000406067291 */ /* 0x000fe2000f8e18ff */
[----:B------:R-:W-:-:S04]  /*27d0*/  LOP3.LUT R2, R2, UR5, RZ, 0x3c, !PT ;  /* 0x0000000502027c12 */ /* 0x000fc8000f8e3cff */
[----:B------:R-:W-:Y:S01]  /*27e0*/  SHF.L.U32 R2, R2, 0x1f, RZ ;  /* 0x0000001f02027819 */ /* 0x000fe200000006ff */
[----:B-1--4-:R-:W-:-:S07]  /*27f0*/  IMAD.U32 R0, RZ, RZ, UR6 ;  /* 0x00000006ff007e24 */ /* 0x012fce000f8e00ff */
.L_x_42:
[----:B-1----:R1:W2:Y:S02]  /*2800*/  SYNCS.PHASECHK.TRANS64.TRYWAIT P0, [R0+URZ], R2 ;  /* 0x00000002000075a7 */ /* 0x0022a400080011ff */
[----:B--2---:R-:W-:Y:S05]  /*2810*/  @!P0 NANOSLEEP.SYNCS 0x989680 ;  /* 0x009896800000895d */ /* 0x004fea0003900000 */
[----:B------:R-:W2:Y:S02]  /*2820*/  @!P0 SYNCS.PHASECHK.TRANS64 P0, [R0+URZ], R2 ;  /* 0x00000002000085a7 */ /* 0x000ea400080010ff */
[----:B--2---:R-:W-:Y:S05]  /*2830*/  @P0 EXIT ;  /* 0x000000000000094d */ /* 0x004fea0003800000 */
[----:B------:R-:W-:Y:S05]  /*2840*/  BRA `(.L_x_42) ;  /* 0xfffffffc00ec7947 */ /* 0x000fea000383ffff */
.L_x_17:
[----:B------:R-:W-:-:S04]  /*2850*/  UISETP.NE.AND UP1, UPT, UR37, URZ, UPT ;  /* 0x000000ff2500728c */ /* 0x000fc8000bf25270 */
[----:B------:R-:W-:-:S09]  /*2860*/  UISETP.NE.OR UP1, UPT, UR8, 0x1, UP1 ;  /* 0x000000010800788c */ /* 0x000fd20008f25670 */
[----:B------:R-:W-:Y:S05]  /*2870*/  BRA.U UP1, `(.L_x_43) ;  /* 0x0000000501487547 */ /* 0x000fea000b800000 */
[----:B------:R-:W-:Y:S01]  /*2880*/  ISETP.NE.AND P2, PT, R2, RZ, PT ;  /* 0x000000ff0200720c */ /* 0x000fe20003f45270 */
[----:B------:R-:W-:Y:S01]  /*2890*/  IMAD.MOV.U32 R12, RZ, RZ, 0x1 ;  /* 0x00000001ff0c7424 */ /* 0x000fe200078e00ff */
[----:B------:R-:W-:Y:S02]  /*28a0*/  CS2R R10, SRZ ;  /* 0x00000000000a7805 */ /* 0x000fe4000001ff00 */
[----:B------:R-:W-:Y:S01]  /*28b0*/  CS2R R8, SRZ ;  /* 0x0000000000087805 */ /* 0x000fe2000001ff00 */
[----:B------:R-:W-:Y:S01]  /*28c0*/  UMOV UR4, 0x400 ;  /* 0x0000040000047882 */ /* 0x000fe20000000000 */
[----:B------:R-:W-:Y:S01]  /*28d0*/  UMOV UR6, URZ ;  /* 0x000000ff00067c82 */ /* 0x000fe20008000000 */
[----:B------:R-:W-:-:S12]  /*28e0*/  ULEA UR37, UR37, UR4, 0x18 ;  /* 0x0000000425257291 */ /* 0x000fd8000f8ec0ff */
.L_x_47:
[----:B------:R-:W-:Y:S02]  /*28f0*/  LEA R0, R8, UR37, 0x3 ;  /* 0x0000002508007c11 */ /* 0x000fe4000f8e18ff */
[----:B------:R-:W-:-:S03]  /*2900*/  SHF.L.U32 R4, R9, 0x1f, RZ ;  /* 0x0000001f09047819 */ /* 0x000fc600000006ff */
[----:B------:R-:W-:Y:S01]  /*2910*/  VIADD R5, R0, 0x110 ;  /* 0x0000011000057836 */ /* 0x000fe20000000000 */
[----:B------:R-:W1:Y:S02]  /*2920*/  SYNCS.PHASECHK.TRANS64.TRYWAIT P0, [R0+URZ+0x100], R4 ;  /* 0x00010004000075a7 */ /* 0x000e6400080011ff */
[----:B-1----:R-:W-:Y:S05]  /*2930*/  @!P0 BRA `(.L_x_44) ;  /* 0x0000004400888947 */ /* 0x002fea0003800000 */
.L_x_123:
[----:B------:R-:W-:Y:S01]  /*2940*/  ULEA UR5, UR6, UR37, 0x3 ;  /* 0x0000002506057291 */ /* 0x000fe2000f8e18ff */
[----:B-1----:R-:W-:Y:S01]  /*2950*/  PRMT R0, RZ, 0x654, R5 ;  /* 0x00000654ff007816 */ /* 0x002fe20000000005 */
[----:B------:R-:W-:Y:S01]  /*2960*/  @!P2 IMAD.MOV.U32 R4, RZ, RZ, 0x10 ;  /* 0x00000010ff04a424 */ /* 0x000fe200078e00ff */
[----:B------:R-:W-:Y:S01]  /*2970*/  SHF.L.U32 R5, R12, 0x1f, RZ ;  /* 0x0000001f0c057819 */ /* 0x000fe200000006ff */
[----:B------:R-:W-:Y:S01]  /*2980*/  UIADD3 UR4, UPT, UPT, UR5, 0xa0, URZ ;  /* 0x000000a005047890 */ /* 0x000fe2000fffe0ff */
[----:B------:R1:W-:Y:S05]  /*2990*/  SYNCS.ARRIVE.TRANS64.RED.A1T0 RZ, [R0+URZ], RZ ;  /* 0x000000ff00ff79a7 */ /* 0x0003ea00081004ff */
[----:B------:R-:W-:Y:S01]  /*29a0*/  IMAD.U32 R6, RZ, RZ, UR4 ;  /* 0x00000004ff067e24 */ /* 0x000fe2000f8e00ff */
[----:B------:R-:W2:Y:S04]  /*29b0*/  SYNCS.PHASECHK.TRANS64.TRYWAIT P0, [UR5+0xb0], R5 ;  /* 0x0000b005ff0075a7 */ /* 0x000ea80008001105 */
[----:B------:R-:W-:Y:S01]  /*29c0*/  PRMT R6, R2, 0x654, R6 ;  /* 0x0000065402067816 */ /* 0x000fe20000000006 */
[----:B-12---:R-:W-:Y:S06]  /*29d0*/  @!P0 BRA `(.L_x_45) ;  /* 0x0000004400748947 */ /* 0x006fec0003800000 */
.L_x_125:
[----:B------:R-:W-:Y:S01]  /*29e0*/  ULEA UR4, UR6, UR37, 0x4 ;  /* 0x0000002506047291 */ /* 0x000fe2000f8e20ff */
[----:B------:R-:W-:Y:S01]  /*29f0*/  SEL R3, R6, R3, !P2 ;  /* 0x0000000306037207 */ /* 0x000fe20005000000 */
[----:B------:R-:W-:Y:S01]  /*2a00*/  UIADD3 UR5, UPT, UPT, UR5, 0xa0, URZ ;  /* 0x000000a005057890 */ /* 0x000fe2000fffe0ff */
[----:B-1----:R-:W-:Y:S01]  /*2a10*/  LEA R0, R11, UR37, 0x3 ;  /* 0x000000250b007c11 */ /* 0x002fe2000f8e18ff */
[----:B------:R-:W-:Y:S01]  /*2a20*/  UIADD3 UR4, UPT, UPT, UR4, 0x130, URZ ;  /* 0x0000013004047890 */ /* 0x000fe2000fffe0ff */
[----:B------:R1:W-:Y:S01]  /*2a30*/  @!P2 SYNCS.ARRIVE.TRANS64.RED RZ, [R3+URZ], R4 ;  /* 0x0000000403ffa9a7 */ /* 0x0003e200080004ff */
[----:B------:R-:W-:Y:S01]  /*2a40*/  UIADD3 UR6, UPT, UPT, UR6, 0x1, URZ ;  /* 0x0000000106067890 */ /* 0x000fe2000fffe0ff */
[----:B------:R-:W-:-:S03]  /*2a50*/  VIADD R8, R8, 0x1 ;  /* 0x0000000108087836 */ /* 0x000fc60000000000 */
[----:B------:R-:W-:Y:S02]  /*2a60*/  UISETP.NE.AND UP0, UPT, UR6, 0x2, UPT ;  /* 0x000000020600788c */ /* 0x000fe4000bf05270 */
[----:B------:R-:W-:Y:S01]  /*2a70*/  ISETP.NE.AND P0, PT, R8, 0x2, PT ;  /* 0x000000020800780c */ /* 0x000fe20003f05270 */
[----:B------:R-:W-:Y:S06]  /*2a80*/  UGETNEXTWORKID.BROADCAST [UR4], [UR5] ;  /* 0x00000000040073ca */ /* 0x000fec0008000100 */
[----:B------:R-:W-:Y:S02]  /*2a90*/  USEL UR4, URZ, 0x1, UP0 ;  /* 0x00000001ff047887 */ /* 0x000fe40008000000 */
[----:B------:R-:W-:-:S04]  /*2aa0*/  USEL UR6, UR6, URZ, UP0 ;  /* 0x000000ff06067287 */ /* 0x000fc80008000000 */
[----:B------:R-:W-:Y:S02]  /*2ab0*/  LOP3.LUT R12, R12, UR4, RZ, 0x3c, !PT ;  /* 0x000000040c0c7c12 */ /* 0x000fe4000f8e3cff */
[----:B-1----:R-:W-:-:S04]  /*2ac0*/  SHF.L.U32 R4, R10, 0x1f, RZ ;  /* 0x0000001f0a047819 */ /* 0x002fc800000006ff */
[----:B------:R-:W1:Y:S02]  /*2ad0*/  SYNCS.PHASECHK.TRANS64.TRYWAIT P1, [R0+URZ+0xa0], R4 ;  /* 0x0000a004000075a7 */ /* 0x000e6400080211ff */
[----:B-1----:R-:W-:Y:S05]  /*2ae0*/  @!P1 BRA `(.L_x_46) ;  /* 0x0000004400489947 */ /* 0x002fea0003800000 */
.L_x_126:
[C---:B-1----:R-:W-:Y:S01]  /*2af0*/  LEA R4, R11.reuse, UR37, 0x4 ;  /* 0x000000250b047c11 */ /* 0x042fe2000f8e20ff */
[----:B------:R-:W-:Y:S01]  /*2b00*/  VIADD R0, R0, 0xb0 ;  /* 0x000000b000007836 */ /* 0x000fe20000000000 */
[----:B------:R-:W-:Y:S01]  /*2b10*/  SEL R8, R8, RZ, P0 ;  /* 0x000000ff08087207 */ /* 0x000fe20000000000 */
[----:B------:R-:W-:-:S03]  /*2b20*/  VIADD R11, R11, 0x1 ;  /* 0x000000010b0b7836 */ /* 0x000fc60000000000 */
[----:B------:R-:W1:Y:S01]  /*2b30*/  LDS.128 R4, [R4+0x130] ;  /* 0x0001300004047984 */ /* 0x000e620000000c00 */
[----:B------:R-:W-:Y:S02]  /*2b40*/  PRMT R0, RZ, 0x654, R0 ;  /* 0x00000654ff007816 */ /* 0x000fe40000000000 */
[C---:B------:R-:W-:Y:S01]  /*2b50*/  ISETP.NE.AND P1, PT, R11.reuse, 0x2, PT ;  /* 0x000000020b00780c */ /* 0x040fe20003f25270 */
[----:B------:R-:W-:Y:S01]  /*2b60*/  @!PT LDS RZ, [RZ] ;  /* 0x00000000fffff984 */ /* 0x000fe20000000800 */
[----:B------:R-:W-:Y:S01]  /*2b70*/  @!PT LDS RZ, [RZ] ;  /* 0x00000000fffff984 */ /* 0x000fe20000000800 */
[----:B------:R-:W-:Y:S01]  /*2b80*/  @!PT LDS RZ, [RZ] ;  /* 0x00000000fffff984 */ /* 0x000fe20000000800 */
[----:B------:R-:W-:Y:S01]  /*2b90*/  @!PT LDS RZ, [RZ] ;  /* 0x00000000fffff984 */ /* 0x000fe20000000800 */
[----:B------:R2:W-:Y:S06]  /*2ba0*/  MEMBAR.ALL.CTA ;  /* 0x0000000000007992 */ /* 0x0005ec0000008000 */
[----:B--2---:R-:W2:Y:S01]  /*2bb0*/  FENCE.VIEW.ASYNC.S ;  /* 0x00000000000073c6 */ /* 0x004ea20000000000 */
[----:B------:R-:W-:Y:S01]  /*2bc0*/  SEL R11, R11, RZ, P1 ;  /* 0x000000ff0b0b7207 */ /* 0x000fe20000800000 */
[----:B--2---:R2:W-:Y:S01]  /*2bd0*/  SYNCS.ARRIVE.TRANS64.RED.A1T0 RZ, [R0+URZ], RZ ;  /* 0x000000ff00ff79a7 */ /* 0x0045e200081004ff */
[----:B-1----:R-:W-:-:S02]  /*2be0*/  LOP3.LUT P3, RZ, R6, 0x1, RZ, 0xc0, !PT ;  /* 0x0000000106ff7812 */ /* 0x002fc4000786c0ff */
[----:B------:R-:W-:-:S04]  /*2bf0*/  SEL R4, RZ, 0x1, P1 ;  /* 0x00000001ff047807 */ /* 0x000fc80000800000 */
[----:B------:R-:W-:Y:S02]  /*2c00*/  LOP3.LUT R10, R10, R4, RZ, 0x3c, !PT ;  /* 0x000000040a0a7212 */ /* 0x000fe400078e3cff */
[----:B--2---:R-:W-:-:S04]  /*2c10*/  SEL R0, RZ, 0x1, P0 ;  /* 0x00000001ff007807 */ /* 0x004fc80000000000 */
[----:B------:R-:W-:Y:S01]  /*2c20*/  LOP3.LUT R9, R9, R0, RZ, 0x3c, !PT ;  /* 0x0000000009097212 */ /* 0x000fe200078e3cff */
[----:B------:R-:W-:Y:S06]  /*2c30*/  @P3 BRA `(.L_x_47) ;  /* 0xfffffffc002c3947 */ /* 0x000fec000383ffff */
[----:B------:R-:W-:Y:S01]  /*2c40*/  ULEA UR5, UR6, UR37, 0x3 ;  /* 0x0000002506057291 */ /* 0x000fe2000f8e18ff */
[----:B------:R-:W-:-:S08]  /*2c50*/  SHF.L.U32 R2, R12, 0x1f, RZ ;  /* 0x0000001f0c027819 */ /* 0x000fd000000006ff */
[----:B------:R-:W1:Y:S02]  /*2c60*/  SYNCS.PHASECHK.TRANS64 P0, [UR5+0xb0], R2 ;  /* 0x0000b002ff0075a7 */ /* 0x000e640008001005 */
[----:B-1----:R-:W-:Y:S05]  /*2c70*/  @P0 BRA `(.L_x_48) ;  /* 0x0000000000080947 */ /* 0x002fea0003800000 */
[----:B------:R-:W1:Y:S02]  /*2c80*/  SYNCS.PHASECHK.TRANS64.TRYWAIT P0, [UR5+0xb0], R2 ;  /* 0x0000b002ff0075a7 */ /* 0x000e640008001105 */
[----:B-1----:R-:W-:Y:S05]  /*2c90*/  @!P0 BRA `(.L_x_49) ;  /* 0x0000004000f08947 */ /* 0x002fea0003800000 */
.L_x_48:
[----:B------:R-:W-:-:S04]  /*2ca0*/  UIADD3 UR4, UPT, UPT, UR6, 0x1, URZ ;  /* 0x0000000106047890 */ /* 0x000fc8000fffe0ff */
[----:B------:R-:W-:-:S04]  /*2cb0*/  UISETP.NE.AND UP0, UPT, UR4, 0x2, UPT ;  /* 0x000000020400788c */ /* 0x000fc8000bf05270 */
[----:B------:R-:W-:Y:S02]  /*2cc0*/  USEL UR7, URZ, 0x1, UP0 ;  /* 0x00000001ff077887 */ /* 0x000fe40008000000 */
[----:B------:R-:W-:-:S04]  /*2cd0*/  USEL UR4, UR4, URZ, UP0 ;  /* 0x000000ff04047287 */ /* 0x000fc80008000000 */
[----:B------:R-:W-:Y:S01]  /*2ce0*/  ULEA UR4, UR4, UR37, 0x3 ;  /* 0x0000002504047291 */ /* 0x000fe2000f8e18ff */
[----:B-1----:R-:W-:-:S04]  /*2cf0*/  LOP3.LUT R2, R12, UR7, RZ, 0x3c, !PT ;  /* 0x000000070c027c12 */ /* 0x002fc8000f8e3cff */
[----:B------:R-:W-:-:S04]  /*2d00*/  SHF.L.U32 R0, R2, 0x1f, RZ ;  /* 0x0000001f02007819 */ /* 0x000fc800000006ff */
[----:B------:R-:W1:Y:S02]  /*2d10*/  SYNCS.PHASECHK.TRANS64 P0, [UR4+0xb0], R0 ;  /* 0x0000b000ff0075a7 */ /* 0x000e640008001004 */
[----:B-1----:R-:W-:Y:S05]  /*2d20*/  @P0 EXIT ;  /* 0x000000000000094d */ /* 0x002fea0003800000 */
[----:B------:R-:W-:Y:S02]  /*2d30*/  SHF.L.U32 R2, R2, 0x1f, RZ ;  /* 0x0000001f02027819 */ /* 0x000fe400000006ff */
[----:B------:R-:W-:-:S07]  /*2d40*/  MOV R0, UR4 ;  /* 0x0000000400007c02 */ /* 0x000fce0008000f00 */
.L_x_50:
[----:B-1----:R1:W2:Y:S02]  /*2d50*/  SYNCS.PHASECHK.TRANS64.TRYWAIT P0, [R0+URZ+0xb0], R2 ;  /* 0x0000b002000075a7 */ /* 0x0022a400080011ff */
[----:B--2---:R-:W-:Y:S05]  /*2d60*/  @!P0 NANOSLEEP.SYNCS 0x989680 ;  /* 0x009896800000895d */ /* 0x004fea0003900000 */
[----:B------:R-:W2:Y:S02]  /*2d70*/  @!P0 SYNCS.PHASECHK.TRANS64 P0, [R0+URZ+0xb0], R2 ;  /* 0x0000b002000085a7 */ /* 0x000ea400080010ff */
[----:B--2---:R-:W-:Y:S05]  /*2d80*/  @P0 EXIT ;  /* 0x000000000000094d */ /* 0x004fea0003800000 */
[----:B------:R-:W-:Y:S05]  /*2d90*/  BRA `(.L_x_50) ;  /* 0xfffffffc00ec7947 */ /* 0x000fea000383ffff */
.L_x_43:
[----:B------:R-:W-:-:S09]  /*2da0*/  UISETP.NE.AND UP1, UPT, UR8, URZ, UPT ;  /* 0x000000ff0800728c */ /* 0x000fd2000bf25270 */
[----:B------:R-:W-:Y:S05]  /*2db0*/  BRA.U UP1, `(.L_x_51) ;  /* 0x0000001101387547 */ /* 0x000fea000b800000 */
[----:B------:R-:W-:Y:S01]  /*2dc0*/  UMOV UR4, 0x40 ;  /* 0x0000004000047882 */ /* 0x000fe20000000000 */
[----:B------:R-:W-:Y:S01]  /*2dd0*/  NOP ;  /* 0x0000000000007918 */ /* 0x000fe20000000000 */
[----:B------:R-:W-:Y:S01]  /*2de0*/  ULEA UR4, UR37, UR4, 0x18 ;  /* 0x0000000425047291 */ /* 0x000fe2000f8ec0ff */
[----:B------:R-:W-:Y:S02]  /*2df0*/  UMOV UR5, 0x400 ;  /* 0x0000040000057882 */ /* 0x000fe40000000000 */
[----:B------:R-:W-:-:S06]  /*2e00*/  ULEA UR37, UR37, UR5, 0x18 ;  /* 0x0000000525257291 */ /* 0x000fcc000f8ec0ff */
[----:B------:R-:W1:Y:S02]  /*2e10*/  LDS.U8 R0, [UR4+0x1c] ;  /* 0x00001c04ff007984 */ /* 0x000e640008000000 */
[----:B-1----:R-:W-:-:S13]  /*2e20*/  ISETP.NE.AND P0, PT, R0, RZ, PT ;  /* 0x000000ff0000720c */ /* 0x002fda0003f05270 */
[----:B------:R-:W-:Y:S05]  /*2e30*/  @P0 BRA `(.L_x_52) ;  /* 0x0000000000580947 */ /* 0x000fea0003800000 */
[----:B------:R-:W-:-:S13]  /*2e40*/  ELECT P0, URZ, PT ;  /* 0x0000000000ff782f */ /* 0x000fda0003800000 */
[----:B------:R-:W-:Y:S05]  /*2e50*/  @!P0 BRA `(.L_x_53) ;  /* 0x0000000000608947 */ /* 0x000fea0003800000 */
[----:B------:R-:W-:Y:S01]  /*2e60*/  UMOV UR5, 0x10 ;  /* 0x0000001000057882 */ /* 0x000fe20000000000 */
[----:B------:R-:W-:Y:S01]  /*2e70*/  HFMA2 R0, -RZ, RZ, 0, 5.9604644775390625e-08 ;  /* 0x00000001ff007431 */ /* 0x000fe200000001ff */
[----:B------:R-:W-:-:S03]  /*2e80*/  MOV R2, 0xffff ;  /* 0x0000ffff00027802 */ /* 0x000fc60000000f00 */
[----:B------:R-:W-:Y:S04]  /*2e90*/  DEPBAR.LE SB1, 0x36 ;  /* 0x00009d800000791a */ /* 0x000fe80000000000 */
[----:B------:R-:W1:Y:S02]  /*2ea0*/  UTCATOMSWS.FIND_AND_SET.ALIGN UP0, UR5, UR5 ;  /* 0x00000005000575e3 */ /* 0x000e640008000800 */
[----:B-1----:R-:W-:Y:S01]  /*2eb0*/  MOV R3, UR5 ;  /* 0x0000000500037c02 */ /* 0x002fe20008000f00 */
[----:B------:R-:W-:Y:S06]  /*2ec0*/  BRA.U UP0, `(.L_x_54) ;  /* 0x0000000100187547 */ /* 0x000fec000b800000 */
.L_x_55:
[----:B------:R-:W-:Y:S05]  /*2ed0*/  NANOSLEEP 0x64 ;  /* 0x000000640000795d */ /* 0x000fea0003800000 */
[----:B------:R-:W-:-:S05]  /*2ee0*/  UMOV UR5, 0x10 ;  /* 0x0000001000057882 */ /* 0x000fca0000000000 */
[----:B------:R-:W-:Y:S04]  /*2ef0*/  DEPBAR.LE SB1, 0x36 ;  /* 0x00009d800000791a */ /* 0x000fe80000000000 */
[----:B------:R-:W1:Y:S02]  /*2f00*/  UTCATOMSWS.FIND_AND_SET.ALIGN UP0, UR5, UR5 ;  /* 0x00000005000575e3 */ /* 0x000e640008000800 */
[----:B-1----:R-:W-:Y:S01]  /*2f10*/  MOV R3, UR5 ;  /* 0x0000000500037c02 */ /* 0x002fe20008000f00 */
[----:B------:R-:W-:Y:S05]  /*2f20*/  BRA.U !UP0, `(.L_x_55) ;  /* 0xfffffffd08e87547 */ /* 0x000fea000b83ffff */
.L_x_54:
[-C--:B------:R-:W-:Y:S02]  /*2f30*/  SHF.L.U32 R2, R2, R3.reuse, RZ ;  /* 0x0000000302027219 */ /* 0x080fe400000006ff */
[----:B------:R-:W-:Y:S01]  /*2f40*/  SHF.L.U32 R0, R0, R3, RZ ;  /* 0x0000000300007219 */ /* 0x000fe200000006ff */
[----:B------:R-:W-:Y:S02]  /*2f50*/  IMAD.SHL.U32 R3, R3, 0x20, RZ ;  /* 0x0000002003037824 */ /* 0x000fe400078e00ff */
[----:B------:R1:W-:Y:S04]  /*2f60*/  ATOMS.OR RZ, [UR4+0x14], R2 ;  /* 0x00001402ffff798c */ /* 0x0003e8000b000004 */
[----:B------:R1:W-:Y:S04]  /*2f70*/  ATOMS.OR RZ, [UR4+0x18], R0 ;  /* 0x00001800ffff798c */ /* 0x0003e8000b000004 */
[----:B------:R1:W-:Y:S01]  /*2f80*/  STS [UR37+0x150], R3 ;  /* 0x00015003ff007988 */ /* 0x0003e20008000825 */
[----:B------:R-:W-:Y:S05]  /*2f90*/  BRA `(.L_x_53) ;  /* 0x0000000000107947 */ /* 0x000fea0003800000 */
.L_x_52:
[----:B------:R-:W-:Y:S02]  /*2fa0*/  MOV R0, 0xffffffff ;  /* 0xffffffff00007802 */ /* 0x000fe40000000f00 */
[----:B------:R-:W-:-:S03]  /*2fb0*/  MOV R2, 0x2fe0 ;  /* 0x00002fe000027802 */ /* 0x000fc60000000f00 */
[----:B------:R1:W-:Y:S04]  /*2fc0*/  STS [UR37+0x150], R0 ;  /* 0x00015000ff007988 */ /* 0x0003e80008000825 */
[----:B-1-3-5:R-:W-:Y:S05]  /*2fd0*/  CALL.REL.NOINC `($__internal_1_$__cuda_sm10x_tcgen05_guardrail_trap_phase_invalid_during_alloc) ;  /* 0x0000004400807944 */ /* 0x02afea0003c00000 */
.L_x_53:
[----:B------:R-:W-:Y:S05]  /*2fe0*/  WARPSYNC.ALL ;  /* 0x0000000000007948 */ /* 0x000fea0003800000 */
[----:B------:R-:W2:Y:S01]  /*2ff0*/  S2UR UR9, SR_CgaCtaId ;  /* 0x00000000000979c3 */ /* 0x000ea20000008800 */
[----:B------:R-:W-:Y:S01]  /*3000*/  UMOV UR4, 0x400 ;  /* 0x0000040000047882 */ /* 0x000fe20000000000 */
[----:B------:R-:W-:-:S06]  /*3010*/  NOP ;  /* 0x0000000000007918 */ /* 0x000fcc0000000000 */
[----:B------:R-:W-:Y:S06]  /*3020*/  BAR.ARV 0x6, 0xa0 ;  /* 0x0182800000007b1d */ /* 0x000fec0000002000 */
[----:B------:R-:W4:Y:S01]  /*3030*/  LDCU UR5, c[0x0][0x38c] ;  /* 0x00007180ff0577ac */ /* 0x000f220008000800 */
[----:B------:R-:W-:Y:S01]  /*3040*/  IMAD.MOV.U32 R11, RZ, RZ, 0x1 ;  /* 0x00000001ff0b7424 */ /* 0x000fe200078e00ff */
[----:B------:R-:W-:Y:S01]  /*3050*/  CS2R R8, SRZ ;  /* 0x0000000000087805 */ /* 0x000fe2000001ff00 */
[----:B------:R-:W-:Y:S01]  /*3060*/  IMAD.MOV.U32 R10, RZ, RZ, RZ ;  /* 0x000000ffff0a7224 */ /* 0x000fe200078e00ff */
[----:B------:R-:W-:Y:S01]  /*3070*/  UMOV UR12, URZ ;  /* 0x000000ff000c7c82 */ /* 0x000fe20008000000 */
[----:B------:R-:W-:Y:S01]  /*3080*/  UMOV UR11, URZ ;  /* 0x000000ff000b7c82 */ /* 0x000fe20008000000 */
[----:B------:R-:W-:Y:S01]  /*3090*/  UMOV UR30, 0x0 ;  /* 0x00000000001e7882 */ /* 0x000fe20000000000 */
[----:B------:R-:W-:Y:S01]  /*30a0*/  UMOV UR31, 0x40c0010 ;  /* 0x040c0010001f7882 */ /* 0x000fe20000000000 */
[----:B------:R-:W-:Y:S01]  /*30b0*/  UMOV UR28, 0x0 ;  /* 0x00000000001c7882 */ /* 0x000fe20000000000 */
[----:B------:R-:W-:Y:S01]  /*30c0*/  UMOV UR29, 0x40c0010 ;  /* 0x040c0010001d7882 */ /* 0x000fe20000000000 */
[----:B--2---:R-:W-:Y:S01]  /*30d0*/  ULEA UR9, UR9, UR4, 0x18 ;  /* 0x0000000409097291 */ /* 0x004fe2000f8ec0ff */
[----:B------:R-:W2:Y:S03]  /*30e0*/  LDCU UR4, c[0x0][0x38c] ;  /* 0x00007180ff0477ac */ /* 0x000ea60008000800 */
[----:B------:R-:W-:Y:S01]  /*30f0*/  UIADD3 UR10, UPT, UPT, UR9, 0x3300, URZ ;  /* 0x00003300090a7890 */ /* 0x000fe2000fffe0ff */
[----:B------:R-:W-:-:S04]  /*3100*/  UMOV UR26, 0x0 ;  /* 0x00000000001a7882 */ /* 0x000fc80000000000 */
[----:B-1----:R-:W1:Y:S01]  /*3110*/  LDS R0, [UR9+0x150] ;  /* 0x00015009ff007984 */ /* 0x002e620008000800 */
[----:B------:R-:W-:Y:S01]  /*3120*/  USHF.R.U32.HI UR10, URZ, 0x4, UR10 ;  /* 0x00000004ff0a7899 */ /* 0x000fe2000801160a */
[----:B------:R-:W-:Y:S01]  /*3130*/  UMOV UR27, 0x40c0010 ;  /* 0x040c0010001b7882 */ /* 0x000fe20000000000 */
[----:B------:R-:W-:Y:S02]  /*3140*/  UMOV UR24, 0x0 ;  /* 0x0000000000187882 */ /* 0x000fe40000000000 */
[----:B------:R-:W-:Y:S01]  /*3150*/  ULOP3.LUT UR10, UR10, 0x3fff, URZ, 0xc0, !UPT ;  /* 0x00003fff0a0a7892 */ /* 0x000fe2000f8ec0ff */
[----:B------:R-:W-:Y:S01]  /*3160*/  UMOV UR25, 0x40c0010 ;  /* 0x040c001000197882 */ /* 0x000fe20000000000 */
[----:B------:R-:W-:Y:S01]  /*3170*/  UMOV UR22, 0x0 ;  /* 0x0000000000167882 */ /* 0x000fe20000000000 */
[----:B------:R-:W-:Y:S01]  /*3180*/  UMOV UR23, 0x40c0010 ;  /* 0x040c001000177882 */ /* 0x000fe20000000000 */
[----:B------:R-:W-:Y:S01]  /*3190*/  UMOV UR20, 0x0 ;  /* 0x0000000000147882 */ /* 0x000fe20000000000 */
[----:B--2---:R-:W-:Y:S01]  /*31a0*/  UIADD3 UR4, UPT, UPT, UR4, 0x7f, URZ ;  /* 0x0000007f04047890 */ /* 0x004fe2000fffe0ff */
[----:B------:R-:W-:Y:S01]  /*31b0*/  UMOV UR21, 0x40c0010 ;  /* 0x040c001000157882 */ /* 0x000fe20000000000 */
[----:B------:R-:W-:-:S02]  /*31c0*/  ULOP3.LUT UR10, UR10, 0x10000, URZ, 0xfc, !UPT ;  /* 0x000100000a0a7892 */ /* 0x000fc4000f8efcff */
[----:B------:R-:W-:Y:S02]  /*31d0*/  USHF.R.S32.HI UR8, URZ, 0x1f, UR4 ;  /* 0x0000001fff087899 */ /* 0x000fe40008011404 */
[----:B----4-:R-:W-:Y:S02]  /*31e0*/  UISETP.GE.AND UP3, UPT, UR5, 0x1, UPT ;  /* 0x000000010500788c */ /* 0x010fe4000bf66270 */
[----:B------:R-:W-:Y:S02]  /*31f0*/  ULEA.HI UR8, UR8, UR4, URZ, 0x7 ;  /* 0x0000000408087291 */ /* 0x000fe4000f8f38ff */
[----:B------:R-:W-:Y:S02]  /*3200*/  UIADD3 UR4, UPT, UPT, UR9, 0x1f300, URZ ;  /* 0x0001f30009047890 */ /* 0x000fe4000fffe0ff */
[----:B------:R-:W-:Y:S02]  /*3210*/  USHF.R.S32.HI UR8, URZ, 0x7, UR8 ;  /* 0x00000007ff087899 */ /* 0x000fe40008011408 */
[----:B------:R-:W-:-:S02]  /*3220*/  USHF.R.U32.HI UR4, URZ, 0x4, UR4 ;  /* 0x00000004ff047899 */ /* 0x000fc40008011604 */
[----:B------:R-:W-:Y:S02]  /*3230*/  UISETP.LT.AND UP0, UPT, UR8, 0x1, UPT ;  /* 0x000000010800788c */ /* 0x000fe4000bf01270 */
[----:B------:R-:W-:Y:S02]  /*3240*/  ULOP3.LUT UR4, UR4, 0x3fff, URZ, 0xc0, !UPT ;  /* 0x00003fff04047892 */ /* 0x000fe4000f8ec0ff */
[----:B------:R-:W-:Y:S02]  /*3250*/  USEL UR16, UR8, 0x1, !UP0 ;  /* 0x0000000108107887 */ /* 0x000fe4000c000000 */
[----:B------:R-:W-:Y:S02]  /*3260*/  ULOP3.LUT UR4, UR4, 0x10000, URZ, 0xfc, !UPT ;  /* 0x0001000004047892 */ /* 0x000fe4000f8efcff */
[----:B------:R-:W-:Y:S01]  /*3270*/  UIADD3 UR16, UPT, UPT, -UR16, URZ, URZ ;  /* 0x000000ff10107290 */ /* 0x000fe2000fffe1ff */
[----:B------:R-:W-:Y:S01]  /*3280*/  UMOV UR34, 0x0 ;  /* 0x0000000000227882 */ /* 0x000fe20000000000 */
[----:B------:R-:W-:Y:S01]  /*3290*/  UMOV UR35, 0x40c0010 ;  /* 0x040c001000237882 */ /* 0x000fe20000000000 */
[----:B-1----:R-:W-:Y:S01]  /*32a0*/  R2UR UR13, R0 ;  /* 0x00000000000d72ca */ /* 0x002fe200000e0000 */
[----:B------:R-:W-:Y:S01]  /*32b0*/  UMOV UR32, 0x0 ;  /* 0x0000000000207882 */ /* 0x000fe20000000000 */
[----:B------:R-:W-:-:S13]  /*32c0*/  UMOV UR33, 0x40c0010 ;  /* 0x040c001000217882 */ /* 0x000fda0000000000 */
.L_x_62:
[----:B------:R-:W-:Y:S02]  /*32d0*/  LEA R0, R10, UR9, 0x3 ;  /* 0x000000090a007c11 */ /* 0x000fe4000f8e18ff */
[----:B------:R-:W-:Y:S02]  /*32e0*/  SHF.L.U32 R2, R9, 0x1f, RZ ;  /* 0x0000001f09027819 */ /* 0x000fe400000006ff */
[----:B------:R-:W-:Y:S01]  /*32f0*/  PLOP3.LUT P0, PT, PT, PT, UP3, 0x80, 0x8 ;  /* 0x000000000008781c */ /* 0x000fe20003f0f038 */
[----:B------:R-:W-:Y:S01]  /*3300*/  VIADD R3, R0, 0xb0 ;  /* 0x000000b000037836 */ /* 0x000fe20000000000 */
[----:B-1----:R-:W1:Y:S02]  /*3310*/  SYNCS.PHASECHK.TRANS64.TRYWAIT P1, [R0+URZ+0xa0], R2 ;  /* 0x0000a002000075a7 */ /* 0x002e6400080211ff */
[----:B-1--4-:R-:W-:Y:S09]  /*3320*/  @!P1 BRA `(.L_x_56) ;  /* 0x0000003c00649947 */ /* 0x012ff20003800000 */
.L_x_128:
[----:B------:R-:W-:Y:S01]  /*3330*/  LEA R4, R10, UR9, 0x4 ;  /* 0x000000090a047c11 */ /* 0x000fe2000f8e20ff */
[----:B------:R-:W-:Y:S01]  /*3340*/  @UP3 ULEA UR5, UR11, UR9, 0x3 ;  /* 0x000000090b053291 */ /* 0x000fe2000f8e18ff */
[----:B------:R-:W-:Y:S01]  /*3350*/  PLOP3.LUT P2, PT, PT, PT, PT, 0x80, 0x8 ;  /* 0x000000000008781c */ /* 0x000fe20003f4f070 */
[----:B------:R-:W-:Y:S01]  /*3360*/  ULEA UR14, UR12, UR9, 0x3 ;  /* 0x000000090c0e7291 */ /* 0x000fe2000f8e18ff */
[----:B------:R-:W-:Y:S01]  /*3370*/  PRMT R3, RZ, 0x654, R3 ;  /* 0x00000654ff037816 */ /* 0x000fe20000000003 */
[----:B------:R-:W-:Y:S01]  /*3380*/  ULEA.HI UR15, UR12, UR12, URZ, 0x1 ;  /* 0x0000000c0c0f7291 */ /* 0x000fe2000f8f08ff */
[----:B------:R-:W2:Y:S01]  /*3390*/  LDS.128 R4, [R4+0x130] ;  /* 0x0001300004047984 */ /* 0x000ea20000000c00 */
[----:B-1----:R-:W-:Y:S02]  /*33a0*/  @P0 SHF.L.U32 R2, R8, 0x1f, RZ ;  /* 0x0000001f08020819 */ /* 0x002fe400000006ff */
[----:B------:R-:W-:Y:S01]  /*33b0*/  SHF.L.U32 R0, R11, 0x1f, RZ ;  /* 0x0000001f0b007819 */ /* 0x000fe200000006ff */
[----:B------:R-:W-:Y:S01]  /*33c0*/  @!PT LDS RZ, [RZ] ;  /* 0x00000000fffff984 */ /* 0x000fe20000000800 */
[----:B------:R-:W-:Y:S01]  /*33d0*/  @!PT LDS RZ, [RZ] ;  /* 0x00000000fffff984 */ /* 0x000fe20000000800 */
[----:B------:R-:W-:Y:S01]  /*33e0*/  @!PT LDS RZ, [RZ] ;  /* 0x00000000fffff984 */ /* 0x000fe20000000800 */
[----:B------:R-:W-:Y:S01]  /*33f0*/  @!PT LDS RZ, [RZ] ;  /* 0x00000000fffff984 */ /* 0x000fe20000000800 */
[----:B------:R1:W-:Y:S06]  /*3400*/  MEMBAR.ALL.CTA ;  /* 0x0000000000007992 */ /* 0x0003ec0000008000 */
[----:B-1----:R-:W1:Y:S02]  /*3410*/  FENCE.VIEW.ASYNC.S ;  /* 0x00000000000073c6 */ /* 0x002e640000000000 */
[----:B-1----:R1:W-:Y:S01]  /*3420*/  SYNCS.ARRIVE.TRANS64.RED.A1T0 RZ, [R3+URZ], RZ ;  /* 0x000000ff03ff79a7 */ /* 0x0023e200081004ff */
[----:B------:R1:W4:Y:S01]  /*3430*/  @P0 SYNCS.PHASECHK.TRANS64.TRYWAIT P2, [UR5], R2 ;  /* 0x00000002ff0005a7 */ /* 0x0003220008041105 */
[----:B------:R-:W-:-:S02]  /*3440*/  ULOP3.LUT UR5, UR15, 0xffe, URZ, 0xc0, !UPT ;  /* 0x00000ffe0f057892 */ /* 0x000fc4000f8ec0ff */
[----:B------:R-:W-:Y:S01]  /*3450*/  USHF.R.U32.HI UR15, URZ, 0x1, UR15 ;  /* 0x00000001ff0f7899 */ /* 0x000fe2000801160f */
[----:B--2---:R-:W-:Y:S01]  /*3460*/  LOP3.LUT P1, RZ, R6, 0x1, RZ, 0xc0, !PT ;  /* 0x0000000106ff7812 */ /* 0x004fe2000782c0ff */
[----:B------:R-:W-:Y:S02]  /*3470*/  UIADD3 UR5, UPT, UPT, -UR5, UR12, URZ ;  /* 0x0000000c05057290 */ /* 0x000fe4000fffe1ff */
[----:B------:R-:W-:-:S04]  /*3480*/  UIMAD UR15, UR15, 0x30, UR13 ;  /* 0x000000300f0f78a4 */ /* 0x000fc8000f8e020d */
[----:B------:R-:W-:Y:S01]  /*3490*/  ULEA UR15, UR5, UR15, 0x14 ;  /* 0x0000000f050f7291 */ /* 0x000fe2000f8ea0ff */
[----:B------:R-:W2:Y:S02]  /*34a0*/  SYNCS.PHASECHK.TRANS64.TRYWAIT P0, [UR14+0xe0], R0 ;  /* 0x0000e000ff0075a7 */ /* 0x000ea4000800110e */
[----:B-12-4-:R-:W-:Y:S09]  /*34b0*/  @!P0 BRA `(.L_x_57) ;  /* 0x0000003c00148947 */ /* 0x016ff20003800000 */
.L_x_130:
[----:B------:R-:W-:Y:S01]  /*34c0*/  IADD3 R10, PT, PT, R10, 0x1, RZ ;  /* 0x000000010a0a7810 */ /* 0x000fe20007ffe0ff */
[----:B------:R-:W-:Y:S06]  /*34d0*/  BRA.U !UP3, `(.L_x_58) ;  /* 0x000000050b107547 */ /* 0x000fec000b800000 */
[----:B------:R-:W-:Y:S01]  /*34e0*/  UPLOP3.LUT UP4, UPT, UPT, UPT, UPT, 0x40, 0x4 ;  /* 0x000000000004789c */ /* 0x000fe20003f8e870 */
[----:B------:R-:W-:Y:S01]  /*34f0*/  UMOV UR18, UR16 ;  /* 0x0000001000127c82 */ /* 0x000fe20008000000 */
[----:B------:R-:W-:Y:S01]  /*3500*/  UMOV UR17, UR8 ;  /* 0x0000000800117c82 */ /* 0x000fe20008000000 */
[----:B------:R-:W-:-:S08]  /*3510*/  UMOV UR5, UR11 ;  /* 0x0000000b00057c82 */ /* 0x000fd00008000000 */
.L_x_61:
[----:B------:R-:W-:Y:S02]  /*3520*/  UIADD3 UR18, UPT, UPT, UR18, 0x1, URZ ;  /* 0x0000000112127890 */ /* 0x000fe4000fffe0ff */
[----:B--2---:R-:W-:Y:S02]  /*3530*/  ULEA UR19, UR5, UR9, 0x3 ;  /* 0x0000000905137291 */ /* 0x004fe4000f8e18ff */
[----:B------:R-:W-:Y:S01]  /*3540*/  UISETP.NE.AND UP0, UPT, UR18, URZ, UPT ;  /* 0x000000ff1200728c */ /* 0x000fe2000bf05270 */
[----:B----4-:R-:W-:Y:S10]  /*3550*/  @P2 BRA `(.L_x_59) ;  /* 0x00000000000c2947 */ /* 0x010ff40003800000 */
[----:B-1----:R-:W-:Y:S04]  /*3560*/  SHF.L.U32 R2, R8, 0x1f, RZ ;  /* 0x0000001f08027819 */ /* 0x002fe800000006ff */
[----:B------:R-:W1:Y:S02]  /*3570*/  SYNCS.PHASECHK.TRANS64.TRYWAIT P0, [UR19], R2 ;  /* 0x00000002ff0075a7 */ /* 0x000e640008001113 */
[----:B-1----:R-:W-:Y:S05]  /*3580*/  @!P0 BRA `(.L_x_60) ;  /* 0x0000003800f88947 */ /* 0x002fea0003800000 */
.L_x_59:
[----:B------:R-:W-:Y:S01]  /*3590*/  UISETP.NE.AND UP1, UPT, UR17, 0x1, UPT ;  /* 0x000000011100788c */ /* 0x000fe2000bf25270 */
[----:B------:R-:W-:Y:S01]  /*35a0*/  PLOP3.LUT P2, PT, PT, PT, PT, 0x80, 0x8 ;  /* 0x000000000008781c */ /* 0x000fe20003f4f070 */
[----:B------:R-:W-:Y:S02]  /*35b0*/  UIADD3 UR11, UPT, UPT, UR5, 0x1, URZ ;  /* 0x00000001050b7890 */ /* 0x000fe4000fffe0ff */
[----:B------:R-:W-:Y:S02]  /*35c0*/  UIMAD UR6, UR5, 0x300, UR4 ;  /* 0x00000300050678a4 */ /* 0x000fe4000f8e0204 */
[----:B------:R-:W-:Y:S01]  /*35d0*/  UISETP.NE.AND UP2, UPT, UR11, 0x7, UPT ;  /* 0x000000070b00788c */ /* 0x000fe2000bf45270 */
[----:B------:R-:W-:Y:S01]  /*35e0*/  PLOP3.LUT P0, PT, PT, PT, UP1, 0x80, 0x8 ;  /* 0x000000000008781c */ /* 0x000fe20003f0f018 */
[----:B------:R-:W-:Y:S02]  /*35f0*/  ULEA UR64, UR5, UR10, 0xa ;  /* 0x0000000a05407291 */ /* 0x000fe4000f8e50ff */
[----:B------:R-:W-:Y:S02]  /*3600*/  USEL UR37, URZ, 0x1, UP2 ;  /* 0x00000001ff257887 */ /* 0x000fe40009000000 */
[----:B------:R-:W-:Y:S02]  /*3610*/  USEL UR11, UR11, URZ, UP2 ;  /* 0x000000ff0b0b7287 */ /* 0x000fe40009000000 */
[----:B------:R-:W-:Y:S02]  /*3620*/  UIADD3 UR62, UPT, UPT, UR6, 0x2, URZ ;  /* 0x00000002063e7890 */ /* 0x000fe4000fffe0ff */
[----:B------:R-:W-:Y:S01]  /*3630*/  @UP1 ULEA UR36, UR11, UR9, 0x3 ;  /* 0x000000090b241291 */ /* 0x000fe2000f8e18ff */
[----:B------:R-:W-:Y:S01]  /*3640*/  LOP3.LUT R8, R8, UR37, RZ, 0x3c, !PT ;  /* 0x0000002508087c12 */ /* 0x000fe2000f8e3cff */
[----:B------:R-:W-:Y:S02]  /*3650*/  UIADD3 UR60, UPT, UPT, UR64, 0x2, URZ ;  /* 0x00000002403c7890 */ /* 0x000fe4000fffe0ff */
[----:B------:R-:W-:Y:S01]  /*3660*/  UIADD3 UR58, UPT, UPT, UR6, 0x4, URZ ;  /* 0x00000004063a7890 */ /* 0x000fe2000fffe0ff */
[----:B-1----:R-:W-:Y:S01]  /*3670*/  @P0 SHF.L.U32 R0, R8, 0x1f, RZ ;  /* 0x0000001f08000819 */ /* 0x002fe200000006ff */
[----:B------:R-:W-:Y:S02]  /*3680*/  UIADD3 UR56, UPT, UPT, UR64, 0x4, URZ ;  /* 0x0000000440387890 */ /* 0x000fe4000fffe0ff */
[----:B------:R-:W-:Y:S01]  /*3690*/  UIADD3 UR54, UPT, UPT, UR6, 0x6, URZ ;  /* 0x0000000606367890 */ /* 0x000fe2000fffe0ff */
[----:B------:R2:W4:Y:S01]  /*36a0*/  @P0 SYNCS.PHASECHK.TRANS64.TRYWAIT P2, [UR36], R0 ;  /* 0x00000000ff0005a7 */ /* 0x0005220008041124 */
[----:B------:R-:W-:Y:S02]  /*36b0*/  UIADD3 UR52, UPT, UPT, UR64, 0x6, URZ ;  /* 0x0000000640347890 */ /* 0x000fe4000fffe0ff */
        /* <DEDUP_REMOVED lines=9> */
[----:B------:R-:W-:Y:S01]  /*3750*/  UIADD3 UR17, UPT, UPT, UR17, -0x1, URZ ;  /* 0xffffffff11117890 */ /* 0x000fe2000fffe0ff */
[----:B------:R-:W-:Y:S01]  /*3760*/  UMOV UR7, 0x40004040 ;  /* 0x4000404000077882 */ /* 0x000fe20000000000 */
[----:B------:R-:W-:Y:S01]  /*3770*/  UMOV UR65, 0x40004040 ;  /* 0x4000404000417882 */ /* 0x000fe20000000000 */
[----:B------:R-:W-:Y:S01]  /*3780*/  UMOV UR63, 0x40004040 ;  /* 0x40004040003f7882 */ /* 0x000fe20000000000 */
[----:B------:R2:W-:Y:S01]  /*3790*/  UTCHMMA gdesc[UR64], gdesc[UR6], tmem[UR15], tmem[UR30], idesc[UR31], UP4 ;  /* 0x00ff1e06400075ea */ /* 0x0005e2000a00000f */
[----:B------:R-:W-:Y:S01]  /*37a0*/  UPLOP3.LUT UP4, UPT, UPT, UPT, UPT, 0x80, 0x8 ;  /* 0x000000000008789c */ /* 0x000fe20003f8f070 */
[----:B------:R-:W-:Y:S01]  /*37b0*/  UMOV UR61, 0x40004040 ;  /* 0x40004040003d7882 */ /* 0x000fe20000000000 */
[----:B------:R-:W-:Y:S01]  /*37c0*/  UMOV UR59, 0x40004040 ;  /* 0x40004040003b7882 */ /* 0x000fe20000000000 */
[----:B------:R2:W-:Y:S01]  /*37d0*/  UTCHMMA gdesc[UR60], gdesc[UR62], tmem[UR15], tmem[UR28], idesc[UR29], UPT ;  /* 0x00ff1c3e3c0075ea */ /* 0x0005e2000b80000f */
        /* <DEDUP_REMOVED lines=14> */
[----:B------:R-:W-:Y:S01]  /*38c0*/  UMOV UR37, 0x40004040 ;  /* 0x4000404000257882 */ /* 0x000fe20000000000 */
[----:B------:R2:W-:Y:S01]  /*38d0*/  UTCHMMA gdesc[UR40], gdesc[UR42], tmem[UR15], tmem[UR34], idesc[UR35], UPT ;  /* 0x00ff222a280075ea */ /* 0x0005e2000b80000f */
[----:B------:R2:W-:Y:S01]  /*38e0*/  UTCHMMA gdesc[UR36], gdesc[UR38], tmem[UR15], tmem[UR32], idesc[UR33], UPT ;  /* 0x00ff2026240075ea */ /* 0x0005e2000b80000f */
[----:B------:R2:W-:Y:S01]  /*38f0*/  UTCBAR [UR19], URZ ;  /* 0x000000ff130073e9 */ /* 0x0005e200080000ff */
[----:B------:R-:W-:Y:S01]  /*3900*/  UMOV UR5, UR11 ;  /* 0x0000000b00057c82 */ /* 0x000fe20008000000 */
[----:B------:R-:W-:Y:S05]  /*3910*/  BRA.U UP0, `(.L_x_61) ;  /* 0xfffffffd00007547 */ /* 0x000fea000b83ffff */
.L_x_58:
[----:B------:R-:W-:Y:S01]  /*3920*/  UIADD3 UR12, UPT, UPT, UR12, 0x1, URZ ;  /* 0x000000010c0c7890 */ /* 0x000fe2000fffe0ff */
[C---:B------:R-:W-:Y:S01]  /*3930*/  ISETP.NE.AND P0, PT, R10.reuse, 0x2, PT ;  /* 0x000000020a00780c */ /* 0x040fe20003f05270 */
[----:B------:R-:W-:Y:S02]  /*3940*/  UIADD3 UR14, UPT, UPT, UR14, 0xc0, URZ ;  /* 0x000000c00e0e7890 */ /* 0x000fe4000fffe0ff */
[----:B------:R-:W-:Y:S01]  /*3950*/  UISETP.NE.AND UP0, UPT, UR12, 0x4, UPT ;  /* 0x000000040c00788c */ /* 0x000fe2000bf05270 */
[----:B-12---:R-:W-:Y:S02]  /*3960*/  SEL R0, RZ, 0x1, P0 ;  /* 0x00000001ff007807 */ /* 0x006fe40000000000 */
[----:B------:R-:W-:Y:S01]  /*3970*/  SEL R10, R10, RZ, P0 ;  /* 0x000000ff0a0a7207 */ /* 0x000fe20000000000 */
[----:B------:R-:W-:Y:S01]  /*3980*/  USEL UR5, URZ, 0x1, UP0 ;  /* 0x00000001ff057887 */ /* 0x000fe20008000000 */
[----:B------:R-:W-:Y:S01]  /*3990*/  LOP3.LUT R9, R9, R0, RZ, 0x3c, !PT ;  /* 0x0000000009097212 */ /* 0x000fe200078e3cff */
[----:B------:R-:W-:Y:S01]  /*39a0*/  USEL UR12, UR12, URZ, UP0 ;  /* 0x000000ff0c0c7287 */ /* 0x000fe20008000000 */
[----:B------:R1:W-:Y:S03]  /*39b0*/  UTCBAR [UR14], URZ ;  /* 0x000000ff0e0073e9 */ /* 0x0003e600080000ff */
[----:B------:R-:W-:Y:S01]  /*39c0*/  LOP3.LUT R11, R11, UR5, RZ, 0x3c, !PT ;  /* 0x000000050b0b7c12 */ /* 0x000fe2000f8e3cff */
[----:B------:R-:W-:Y:S07]  /*39d0*/  @P1 BRA `(.L_x_62) ;  /* 0xfffffff8003c1947 */ /* 0x000fee000383ffff */
[----:B------:R-:W2:Y:S01]  /*39e0*/  S2UR UR4, SR_CgaCtaId ;  /* 0x00000000000479c3 */ /* 0x000ea20000008800 */
[----:B------:R-:W-:Y:S01]  /*39f0*/  ELECT P0, URZ, PT ;  /* 0x0000000000ff782f */ /* 0x000fe20003800000 */
[----:B------:R-:W-:Y:S01]  /*3a00*/  IMAD.MOV.U32 R0, RZ, RZ, 0x1 ;  /* 0x00000001ff007424 */ /* 0x000fe200078e00ff */
[----:B------:R-:W-:Y:S01]  /*3a10*/  UIADD3 UR9, UPT, UPT, UR9, 0xe0, URZ ;  /* 0x000000e009097890 */ /* 0x000fe2000fffe0ff */
[----:B------:R-:W-:Y:S01]  /*3a20*/  SHF.L.U32 R2, R11, 0x1f, RZ ;  /* 0x0000001f0b027819 */ /* 0x000fe200000006ff */
[----:B------:R-:W-:-:S03]  /*3a30*/  UMOV UR5, 0x40 ;  /* 0x0000004000057882 */ /* 0x000fc60000000000 */
[----:B------:R-:W-:Y:S01]  /*3a40*/  UVIRTCOUNT.DEALLOC.SMPOOL 0x80 ;  /* 0x000000800000784c */ /* 0x000fe20000000000 */
[----:B--2---:R-:W-:Y:S02]  /*3a50*/  ULEA UR4, UR4, UR5, 0x18 ;  /* 0x0000000504047291 */ /* 0x004fe4000f8ec0ff */
[----:B------:R-:W-:-:S07]  /*3a60*/  ULEA UR5, UR12, UR9, 0x3 ;  /* 0x000000090c057291 */ /* 0x000fce000f8e18ff */
[----:B------:R2:W-:Y:S02]  /*3a70*/  @P0 STS.U8 [UR4+0x1c], R0 ;  /* 0x00001c00ff000988 */ /* 0x0005e40008000004 */
[----:B------:R-:W3:Y:S02]  /*3a80*/  SYNCS.PHASECHK.TRANS64.TRYWAIT P0, [UR5], R2 ;  /* 0x00000002ff0075a7 */ /* 0x000ee40008001105 */
[----:B--23--:R-:W-:Y:S05]  /*3a90*/  @!P0 BRA `(.L_x_63) ;  /* 0x0000003400cc8947 */ /* 0x00cfea0003800000 */
.L_x_133:
[----:B------:R-:W-:-:S04]  /*3aa0*/  UIADD3 UR6, UPT, UPT, UR12, 0x1, URZ ;  /* 0x000000010c067890 */ /* 0x000fc8000fffe0ff */
[----:B------:R-:W-:-:S04]  /*3ab0*/  UISETP.NE.AND UP0, UPT, UR6, 0x4, UPT ;  /* 0x000000040600788c */ /* 0x000fc8000bf05270 */
[----:B------:R-:W-:Y:S02]  /*3ac0*/  USEL UR7, URZ, 0x1, UP0 ;  /* 0x00000001ff077887 */ /* 0x000fe40008000000 */
[----:B------:R-:W-:-:S04]  /*3ad0*/  USEL UR6, UR6, URZ, UP0 ;  /* 0x000000ff06067287 */ /* 0x000fc80008000000 */
[----:B------:R-:W-:Y:S01]  /*3ae0*/  ULEA UR5, UR6, UR9, 0x3 ;  /* 0x0000000906057291 */ /* 0x000fe2000f8e18ff */
[----:B--2---:R-:W-:-:S04]  /*3af0*/  LOP3.LUT R2, R11, UR7, RZ, 0x3c, !PT ;  /* 0x000000070b027c12 */ /* 0x004fc8000f8e3cff */
[----:B------:R-:W-:-:S04]  /*3b00*/  SHF.L.U32 R3, R2, 0x1f, RZ ;  /* 0x0000001f02037819 */ /* 0x000fc800000006ff */
[----:B------:R-:W2:Y:S02]  /*3b10*/  SYNCS.PHASECHK.TRANS64.TRYWAIT P0, [UR5], R3 ;  /* 0x00000003ff0075a7 */ /* 0x000ea40008001105 */
[----:B--2---:R-:W-:Y:S05]  /*3b20*/  @!P0 BRA `(.L_x_64) ;  /* 0x0000003400c08947 */ /* 0x004fea0003800000 */
.L_x_135:
[----:B------:R-:W-:-:S04]  /*3b30*/  UIADD3 UR6, UPT, UPT, UR6, 0x1, URZ ;  /* 0x0000000106067890 */ /* 0x000fc8000fffe0ff */
[----:B------:R-:W-:-:S04]  /*3b40*/  UISETP.NE.AND UP0, UPT, UR6, 0x4, UPT ;  /* 0x000000040600788c */ /* 0x000fc8000bf05270 */
[----:B------:R-:W-:Y:S02]  /*3b50*/  USEL UR7, URZ, 0x1, UP0 ;  /* 0x00000001ff077887 */ /* 0x000fe40008000000 */
[----:B------:R-:W-:-:S04]  /*3b60*/  USEL UR6, UR6, URZ, UP0 ;  /* 0x000000ff06067287 */ /* 0x000fc80008000000 */
[----:B------:R-:W-:Y:S01]  /*3b70*/  ULEA UR5, UR6, UR9, 0x3 ;  /* 0x0000000906057291 */ /* 0x000fe2000f8e18ff */
[----:B------:R-:W-:-:S04]  /*3b80*/  LOP3.LUT R2, R2, UR7, RZ, 0x3c, !PT ;  /* 0x0000000702027c12 */ /* 0x000fc8000f8e3cff */
[----:B--2---:R-:W-:-:S04]  /*3b90*/  SHF.L.U32 R3, R2, 0x1f, RZ ;  /* 0x0000001f02037819 */ /* 0x004fc800000006ff */
[----:B------:R-:W2:Y:S02]  /*3ba0*/  SYNCS.PHASECHK.TRANS64.TRYWAIT P0, [UR5], R3 ;  /* 0x00000003ff0075a7 */ /* 0x000ea40008001105 */
[----:B--2---:R-:W-:Y:S05]  /*3bb0*/  @!P0 BRA `(.L_x_65) ;  /* 0x0000003400b48947 */ /* 0x004fea0003800000 */
.L_x_137:
[----:B------:R-:W-:-:S04]  /*3bc0*/  UIADD3 UR6, UPT, UPT, UR6, 0x1, URZ ;  /* 0x0000000106067890 */ /* 0x000fc8000fffe0ff */
[----:B------:R-:W-:-:S04]  /*3bd0*/  UISETP.NE.AND UP0, UPT, UR6, 0x4, UPT ;  /* 0x000000040600788c */ /* 0x000fc8000bf05270 */
[----:B------:R-:W-:Y:S02]  /*3be0*/  USEL UR5, URZ, 0x1, UP0 ;  /* 0x00000001ff057887 */ /* 0x000fe40008000000 */
[----:B------:R-:W-:-:S04]  /*3bf0*/  USEL UR6, UR6, URZ, UP0 ;  /* 0x000000ff06067287 */ /* 0x000fc80008000000 */
[----:B------:R-:W-:Y:S01]  /*3c00*/  ULEA UR6, UR6, UR9, 0x3 ;  /* 0x0000000906067291 */ /* 0x000fe2000f8e18ff */
[----:B------:R-:W-:-:S04]  /*3c10*/  LOP3.LUT R2, R2, UR5, RZ, 0x3c, !PT ;  /* 0x0000000502027c12 */ /* 0x000fc8000f8e3cff */
[----:B------:R-:W-:-:S04]  /*3c20*/  SHF.L.U32 R2, R2, 0x1f, RZ ;  /* 0x0000001f02027819 */ /* 0x000fc800000006ff */
[----:B------:R-:W3:Y:S02]  /*3c30*/  SYNCS.PHASECHK.TRANS64.TRYWAIT P0, [UR6], R2 ;  /* 0x00000002ff0075a7 */ /* 0x000ee40008001106 */
[----:B---3--:R-:W-:Y:S05]  /*3c40*/  @!P0 BRA `(.L_x_66) ;  /* 0x0000003400a88947 */ /* 0x008fea0003800000 */
.L_x_139:
[----:B------:R-:W-:Y:S01]  /*3c50*/  NOP ;  /* 0x0000000000007918 */ /* 0x000fe20000000000 */
[----:B--2---:R-:W2:Y:S01]  /*3c60*/  LDS R0, [UR4+0x14] ;  /* 0x00001404ff007984 */ /* 0x004ea20008000800 */
[----:B------:R-:W-:Y:S01]  /*3c70*/  ULOP3.LUT UR6, UR13, 0xffff, URZ, 0xc0, !UPT ;  /* 0x0000ffff0d067892 */ /* 0x000fe2000f8ec0ff */
[----:B------:R-:W-:Y:S01]  /*3c80*/  UMOV UR8, 0xffff ;  /* 0x0000ffff00087882 */ /* 0x000fe20000000000 */
[----:B------:R-:W-:Y:S02]  /*3c90*/  UMOV UR5, 0x1 ;  /* 0x0000000100057882 */ /* 0x000fe40000000000 */
[----:B------:R-:W-:-:S04]  /*3ca0*/  USHF.R.U32.HI UR6, URZ, 0x5, UR6 ;  /* 0x00000005ff067899 */ /* 0x000fc80008011606 */
[----:B------:R-:W-:Y:S02]  /*3cb0*/  USHF.L.U32 UR8, UR8, UR6, URZ ;  /* 0x0000000608087299 */ /* 0x000fe400080006ff */
[----:B------:R-:W-:-:S04]  /*3cc0*/  USHF.L.U32 UR5, UR5, UR6, URZ ;  /* 0x0000000605057299 */ /* 0x000fc800080006ff */
[----:B--2---:R-:W-:-:S04]  /*3cd0*/  LOP3.LUT R0, R0, UR8, RZ, 0xc0, !PT ;  /* 0x0000000800007c12 */ /* 0x004fc8000f8ec0ff */
[----:B------:R-:W-:-:S13]  /*3ce0*/  ISETP.NE.AND P0, PT, R0, UR8, PT ;  /* 0x0000000800007c0c */ /* 0x000fda000bf05270 */
[----:B------:R-:W-:Y:S05]  /*3cf0*/  @P0 BRA `(.L_x_67) ;  /* 0x0000000000580947 */ /* 0x000fea0003800000 */
[----:B------:R-:W2:Y:S02]  /*3d00*/  LDS R0, [UR4+0x18] ;  /* 0x00001804ff007984 */ /* 0x000ea40008000800 */
[----:B--2---:R-:W-:-:S04]  /*3d10*/  LOP3.LUT R0, R0, UR5, RZ, 0xc0, !PT ;  /* 0x0000000500007c12 */ /* 0x004fc8000f8ec0ff */
[----:B------:R-:W-:-:S13]  /*3d20*/  ISETP.NE.AND P0, PT, R0, UR5, PT ;  /* 0x0000000500007c0c */ /* 0x000fda000bf05270 */
[----:B------:R-:W-:Y:S05]  /*3d30*/  @P0 BRA `(.L_x_68) ;  /* 0x00000000003c0947 */ /* 0x000fea0003800000 */
[----:B------:R-:W2:Y:S01]  /*3d40*/  S2R R2, SR_LANEID ;  /* 0x0000000000027919 */ /* 0x000ea20000000000 */
[----:B------:R-:W-:Y:S01]  /*3d50*/  ULOP3.LUT UR8, URZ, UR8, URZ, 0x33, !UPT ;  /* 0x00000008ff087292 */ /* 0x000fe2000f8e33ff */
[----:B------:R-:W-:Y:S02]  /*3d60*/  VOTEU.ANY UR7, UPT, PT ;  /* 0x0000000000077886 */ /* 0x000fe400038e0100 */
[----:B------:R-:W-:-:S03]  /*3d70*/  UFLO.U32 UR7, UR7 ;  /* 0x00000007000772bd */ /* 0x000fc600080e0000 */
[----:B------:R-:W-:-:S04]  /*3d80*/  IMAD.U32 R0, RZ, RZ, UR8 ;  /* 0x00000008ff007e24 */ /* 0x000fc8000f8e00ff */
[----:B------:R3:W1:Y:S02]  /*3d90*/  REDUX UR6, R0 ;  /* 0x00000000000673c4 */ /* 0x0006640000000000 */
[----:B------:R1:W-:Y:S01]  /*3da0*/  UTCATOMSWS.AND URZ, UR8 ;  /* 0x0000000800ff79e3 */ /* 0x0003e20008000000 */
[----:B--2---:R-:W-:Y:S02]  /*3db0*/  ISETP.EQ.U32.AND P0, PT, R2, UR7, PT ;  /* 0x0000000702007c0c */ /* 0x004fe4000bf02070 */
[----:B---3--:R-:W-:Y:S02]  /*3dc0*/  LOP3.LUT R0, RZ, UR5, RZ, 0x33, !PT ;  /* 0x00000005ff007c12 */ /* 0x008fe4000f8e33ff */
[----:B-1----:R-:W-:Y:S02]  /*3dd0*/  MOV R2, UR6 ;  /* 0x0000000600027c02 */ /* 0x002fe40008000f00 */
[----:B------:R-:W1:Y:S07]  /*3de0*/  REDUX UR5, R0 ;  /* 0x00000000000573c4 */ /* 0x000e6e0000000000 */
[----:B------:R2:W-:Y:S01]  /*3df0*/  @P0 ATOMS.AND RZ, [UR4+0x14], R2 ;  /* 0x00001402ffff098c */ /* 0x0005e2000a800004 */
[----:B-1----:R-:W-:-:S05]  /*3e00*/  IMAD.U32 R0, RZ, RZ, UR5 ;  /* 0x00000005ff007e24 */ /* 0x002fca000f8e00ff */
[----:B------:R2:W-:Y:S01]  /*3e10*/  @P0 ATOMS.AND RZ, [UR4+0x18], R0 ;  /* 0x00001800ffff098c */ /* 0x0005e2000a800004 */
[----:B------:R-:W-:Y:S05]  /*3e20*/  BRA `(.L_x_69) ;  /* 0x0000000000147947 */ /* 0x000fea0003800000 */
.L_x_68:
[----:B------:R-:W-:Y:S02]  /*3e30*/  MOV R2, 0x3e50 ;  /* 0x00003e5000027802 */ /* 0x000fe40000000f00 */
[----:B-1--45:R-:W-:Y:S05]  /*3e40*/  CALL.REL.NOINC `($__internal_0_$__cuda_sm10x_tcgen05_guardrail_trap_col_being_dealloced_not_returned_by_alloc) ;  /* 0x0000003400d87944 */ /* 0x032fea0003c00000 */
[----:B------:R-:W-:Y:S05]  /*3e50*/  BRA `(.L_x_69) ;  /* 0x0000000000087947 */ /* 0x000fea0003800000 */
.L_x_67:
[----:B------:R-:W-:Y:S02]  /*3e60*/  MOV R2, 0x3e80 ;  /* 0x00003e8000027802 */ /* 0x000fe40000000f00 */
[----:B-1--45:R-:W-:Y:S05]  /*3e70*/  CALL.REL.NOINC `($__internal_2_$__cuda_sm10x_tcgen05_guardrail_trap_unallocated_columns_being_dealloced) ;  /* 0x0000003400e47944 */ /* 0x032fea0003c00000 */
.L_x_69:
[----:B------:R-:W-:Y:S01]  /*3e80*/  NOP ;  /* 0x0000000000007918 */ /* 0x000fe20000000000 */
[----:B------:R-:W-:Y:S05]  /*3e90*/  EXIT ;  /* 0x000000000000794d */ /* 0x000fea0003800000 */
.L_x_51:
[----:B------:R-:W-:-:S09]  /*3ea0*/  UISETP.NE.OR UP2, UPT, UR8, 0x3, !UP2 ;  /* 0x000000030800788c */ /* 0x000fd2000d745670 */
[----:B------:R-:W-:Y:S05]  /*3eb0*/  BRA.U UP2, `(.L_x_70) ;  /* 0x0000000d02447547 */ /* 0x000fea000b800000 */
[----:B------:R-:W1:Y:S01]  /*3ec0*/  LDC R0, c[0x0][0xb30] ;  /* 0x0002cc00ff007b82 */ /* 0x000e620000000800 */
[----:B------:R-:W2:Y:S01]  /*3ed0*/  LDCU.64 UR4, c[0x0][0x888] ;  /* 0x00011100ff0477ac */ /* 0x000ea20008000a00 */
[----:B------:R-:W-:Y:S02]  /*3ee0*/  HFMA2 R25, -RZ, RZ, 0, 0 ;  /* 0x00000000ff197431 */ /* 0x000fe400000001ff */
[----:B------:R-:W-:Y:S01]  /*3ef0*/  IMAD.MOV.U32 R27, RZ, RZ, 0x1 ;  /* 0x00000001ff1b7424 */ /* 0x000fe200078e00ff */
[----:B------:R-:W-:Y:S01]  /*3f00*/  MOV R23, 0x1800 ;  /* 0x0000180000177802 */ /* 0x000fe20000000f00 */
[----:B------:R-:W4:Y:S01]  /*3f10*/  LDCU.64 UR14, c[0x0][0x890] ;  /* 0x00011200ff0e77ac */ /* 0x000f220008000a00 */
[----:B------:R-:W-:Y:S01]  /*3f20*/  IMAD.MOV.U32 R26, RZ, RZ, RZ ;  /* 0x000000ffff1a7224 */ /* 0x000fe200078e00ff */
[----:B------:R-:W3:Y:S01]  /*3f30*/  LDC R22, c[0x0][0x370] ;  /* 0x0000dc00ff167b82 */ /* 0x000ee20000000800 */
[----:B------:R-:W-:Y:S01]  /*3f40*/  UPLOP3.LUT UP1, UPT, UPT, UPT, UPT, 0x40, 0x4 ;  /* 0x000000000004789c */ /* 0x000fe20003f2e870 */
[----:B------:R-:W-:-:S06]  /*3f50*/  UMOV UR6, URZ ;  /* 0x000000ff00067c82 */ /* 0x000fcc0008000000 */
[----:B------:R-:W3:Y:S01]  /*3f60*/  LDC R3, c[0x0][0xb0c] ;  /* 0x0002c300ff037b82 */ /* 0x000ee20000000800 */
[----:B--2---:R-:W-:-:S03]  /*3f70*/  UISETP.NE.U32.AND UP4, UPT, UR4, URZ, UPT ;  /* 0x000000ff0400728c */ /* 0x004fc6000bf85070 */
[----:B------:R-:W-:Y:S01]  /*3f80*/  UMOV UR4, 0x400 ;  /* 0x0000040000047882 */ /* 0x000fe20000000000 */
[----:B----4-:R-:W-:-:S03]  /*3f90*/  UISETP.NE.U32.AND UP5, UPT, UR14, URZ, UPT ;  /* 0x000000ff0e00728c */ /* 0x010fc6000bfa5070 */
[----:B------:R-:W2:Y:S01]  /*3fa0*/  LDC R20, c[0x0][0xb20] ;  /* 0x0002c800ff147b82 */ /* 0x000ea20000000800 */
[----:B-1----:R-:W-:Y:S01]  /*3fb0*/  ISETP.NE.AND P1, PT, R0, 0x1, PT ;  /* 0x000000010000780c */ /* 0x002fe20003f25270 */
[----:B------:R-:W-:Y:S02]  /*3fc0*/  UISETP.NE.AND.EX UP4, UPT, UR5, URZ, UPT, UP4 ;  /* 0x000000ff0500728c */ /* 0x000fe4000bf85340 */
[----:B------:R-:W-:Y:S02]  /*3fd0*/  ULEA UR4, UR37, UR4, 0x18 ;  /* 0x0000000425047291 */ /* 0x000fe4000f8ec0ff */
[----:B------:R-:W-:Y:S02]  /*3fe0*/  UISETP.NE.AND.EX UP5, UPT, UR15, URZ, UPT, UP5 ;  /* 0x000000ff0f00728c */ /* 0x000fe4000bfa5350 */
[----:B------:R-:W1:Y:S08]  /*3ff0*/  LDC.64 R28, c[0x0][0x348] ;  /* 0x0000d200ff1c7b82 */ /* 0x000e700000000a00 */
[----:B------:R-:W4:Y:S08]  /*4000*/  LDC.64 R14, c[0x0][0xb10] ;  /* 0x0002c400ff0e7b82 */ /* 0x000f300000000a00 */
[----:B------:R-:W1:Y:S08]  /*4010*/  LDC.64 R6, c[0x0][0xb18] ;  /* 0x0002c600ff067b82 */ /* 0x000e700000000a00 */
[----:B------:R-:W1:Y:S08]  /*4020*/  LDC.64 R4, c[0x0][0xb28] ;  /* 0x0002ca00ff047b82 */ /* 0x000e700000000a00 */
[----:B--23--:R-:W1:Y:S02]  /*4030*/  LDC R21, c[0x0][0x374] ;  /* 0x0000dd00ff157b82 */ /* 0x00ce640000000800 */
.L_x_78:
[C---:B------:R-:W-:Y:S02]  /*4040*/  LEA R0, R26.reuse, UR4, 0x3 ;  /* 0x000000041a007c11 */ /* 0x040fe4000f8e18ff */
[----:B------:R-:W-:Y:S02]  /*4050*/  SHF.L.U32 R2, R25, 0x1f, RZ ;  /* 0x0000001f19027819 */ /* 0x000fe400000006ff */
[----:B------:R-:W-:Y:S02]  /*4060*/  LEA R16, R26, UR4, 0x4 ;  /* 0x000000041a107c11 */ /* 0x000fe4000f8e20ff */
[----:B------:R-:W2:Y:S02]  /*4070*/  SYNCS.PHASECHK.TRANS64.TRYWAIT P0, [R0+URZ+0xa0], R2 ;  /* 0x0000a002000075a7 */ /* 0x000ea400080011ff */
[----:B--2---:R-:W-:Y:S05]  /*4080*/  @!P0 BRA `(.L_x_71) ;  /* 0x0000003000b08947 */ /* 0x004fea0003800000 */
.L_x_140:
[----:B------:R-:W-:Y:S01]  /*4090*/  ISETP.GE.AND P0, PT, R44, 0x1, PT ;  /* 0x000000012c00780c */ /* 0x000fe20003f06270 */
[----:B------:R-:W3:Y:S01]  /*40a0*/  LDS.128 R16, [R16+0x130] ;  /* 0x0001300010107984 */ /* 0x000ee20000000c00 */
[----:B------:R-:W-:Y:S01]  /*40b0*/  ISETP.NE.U32.AND P3, PT, RZ, UR14, PT ;  /* 0x0000000eff007c0c */ /* 0x000fe2000bf65070 */
[----:B--2---:R-:W-:Y:S03]  /*40c0*/  VIADD R0, R0, 0xb0 ;  /* 0x000000b000007836 */ /* 0x004fe60000000000 */
[----:B------:R-:W-:Y:S01]  /*40d0*/  ISETP.NE.AND.EX P3, PT, RZ, UR15, PT, P3 ;  /* 0x0000000fff007c0c */ /* 0x000fe2000bf65330 */
[----:B------:R-:W-:Y:S01]  /*40e0*/  @!PT LDS RZ, [RZ] ;  /* 0x00000000fffff984 */ /* 0x000fe20000000800 */
[----:B------:R-:W-:Y:S01]  /*40f0*/  @!PT LDS RZ, [RZ] ;  /* 0x00000000fffff984 */ /* 0x000fe20000000800 */
[----:B------:R-:W-:Y:S01]  /*4100*/  @!PT LDS RZ, [RZ] ;  /* 0x00000000fffff984 */ /* 0x000fe20000000800 */
[----:B------:R-:W-:Y:S01]  /*4110*/  @!PT LDS RZ, [RZ] ;  /* 0x00000000fffff984 */ /* 0x000fe20000000800 */
[----:B------:R2:W-:Y:S06]  /*4120*/  MEMBAR.ALL.CTA ;  /* 0x0000000000007992 */ /* 0x0005ec0000008000 */
[----:B--2---:R-:W2:Y:S01]  /*4130*/  FENCE.VIEW.ASYNC.S ;  /* 0x00000000000073c6 */ /* 0x004ea20000000000 */
[----:B------:R-:W-:Y:S04]  /*4140*/  PRMT R0, RZ, 0x654, R0 ;  /* 0x00000654ff007816 */ /* 0x000fe80000000000 */
[----:B--2---:R2:W-:Y:S01]  /*4150*/  SYNCS.ARRIVE.TRANS64.RED.A1T0 RZ, [R0+URZ], RZ ;  /* 0x000000ff00ff79a7 */ /* 0x0045e200081004ff */
[----:B---3--:R-:W-:Y:S11]  /*4160*/  LOP3.LUT P4, RZ, R18, 0x1, RZ, 0xc0, !PT ;  /* 0x0000000112ff7812 */ /* 0x008ff6000788c0ff */
[----:B------:R-:W-:Y:S02]  /*4170*/  @!UPT UIADD3 URZ, UPT, UPT, URZ, URZ, URZ ;  /* 0x000000fffffff290 */ /* 0x000fe4000fffe0ff */
[----:B------:R-:W-:Y:S02]  /*4180*/  @P4 MOV R11, R16 ;  /* 0x00000010000b4202 */ /* 0x000fe40000000f00 */
[----:B------:R-:W-:Y:S01]  /*4190*/  @P4 LOP3.LUT R10, R17, 0xffff, RZ, 0xc0, !PT ;  /* 0x0000ffff110a4812 */ /* 0x000fe200078ec0ff */
[----:B--2---:R-:W-:Y:S06]  /*41a0*/  @!P0 BRA `(.L_x_72) ;  /* 0x0000000000a48947 */ /* 0x004fec0003800000 */
[-C--:B-1----:R-:W-:Y:S01]  /*41b0*/  IMAD.HI.U32 R0, R21, R7.reuse, RZ ;  /* 0x0000000715007227 */ /* 0x082fe200078e00ff */
[----:B------:R-:W-:Y:S02]  /*41c0*/  ISETP.NE.AND P0, PT, R6, 0x1, PT ;  /* 0x000000010600780c */ /* 0x000fe40003f05270 */
[----:B------:R-:W-:Y:S01]  /*41d0*/  ISETP.NE.AND P2, PT, R44, 0x1, PT ;  /* 0x000000012c00780c */ /* 0x000fe20003f45270 */
[----:B----4-:R-:W-:Y:S01]  /*41e0*/  IMAD.HI.U32 R9, R22, R14, RZ ;  /* 0x0000000e16097227 */ /* 0x010fe200078e00ff */
[----:B------:R-:W-:Y:S02]  /*41f0*/  SHF.R.U32.HI R0, RZ, R20, R0 ;  /* 0x00000014ff007219 */ /* 0x000fe40000011600 */
[----:B------:R-:W-:Y:S01]  /*4200*/  ISETP.NE.AND P5, PT, R3, 0x1, PT ;  /* 0x000000010300780c */ /* 0x000fe20003fa5270 */
[----:B------:R-:W-:Y:S01]  /*4210*/  IMAD.HI.U32 R13, R10, R7, RZ ;  /* 0x000000070a0d7227 */ /* 0x000fe200078e00ff */
[----:B------:R-:W-:Y:S02]  /*4220*/  SHF.R.U32.HI R9, RZ, R15, R9 ;  /* 0x0000000fff097219 */ /* 0x000fe40000011609 */
[----:B------:R-:W-:Y:S01]  /*4230*/  SEL R0, R21, R0, !P0 ;  /* 0x0000000015007207 */ /* 0x000fe20004000000 */
[----:B------:R-:W-:Y:S01]  /*4240*/  IMAD.HI.U32 R12, R11, R14, RZ ;  /* 0x0000000e0b0c7227 */ /* 0x000fe200078e00ff */
[----:B------:R-:W-:Y:S03]  /*4250*/  SEL R9, R22, R9, !P5 ;  /* 0x0000000916097207 */ /* 0x000fe60006800000 */
[-C--:B------:R-:W-:Y:S01]  /*4260*/  IMAD.HI.U32 R8, R0, R4.reuse, RZ ;  /* 0x0000000400087227 */ /* 0x080fe200078e00ff */
[----:B------:R-:W-:Y:S03]  /*4270*/  SHF.R.U32.HI R12, RZ, R15, R12 ;  /* 0x0000000fff0c7219 */ /* 0x000fe6000001160c */
[----:B------:R-:W-:Y:S01]  /*4280*/  IMAD.HI.U32 R2, R9, R4, RZ ;  /* 0x0000000409027227 */ /* 0x000fe200078e00ff */
[-C--:B------:R-:W-:Y:S02]  /*4290*/  @P2 SHF.R.U32.HI R0, RZ, R5.reuse, R8 ;  /* 0x00000005ff002219 */ /* 0x080fe40000011608 */
[----:B------:R-:W-:Y:S02]  /*42a0*/  SHF.R.U32.HI R8, RZ, R20, R13 ;  /* 0x00000014ff087219 */ /* 0x000fe4000001160d */
[----:B------:R-:W-:Y:S01]  /*42b0*/  @P2 SHF.R.U32.HI R9, RZ, R5, R2 ;  /* 0x00000005ff092219 */ /* 0x000fe20000011602 */
[----:B------:R-:W-:Y:S01]  /*42c0*/  IMAD R0, R44, R0, RZ ;  /* 0x000000002c007224 */ /* 0x000fe200078e02ff */
[----:B------:R-:W-:Y:S02]  /*42d0*/  SEL R8, R10, R8, !P0 ;  /* 0x000000080a087207 */ /* 0x000fe40004000000 */
[----:B------:R-:W-:Y:S01]  /*42e0*/  SEL R2, R11, R12, !P5 ;  /* 0x0000000c0b027207 */ /* 0x000fe20006800000 */
[----:B------:R-:W-:Y:S01]  /*42f0*/  IMAD R12, R44, R9, RZ ;  /* 0x000000092c0c7224 */ /* 0x000fe200078e02ff */
[C---:B------:R-:W-:Y:S01]  /*4300*/  ISETP.GE.AND P0, PT, R8.reuse, R0, PT ;  /* 0x000000000800720c */ /* 0x040fe20003f06270 */
[----:B------:R-:W-:Y:S03]  /*4310*/  IMAD.HI.U32 R0, R8, R4, RZ ;  /* 0x0000000408007227 */ /* 0x000fe600078e00ff */
[----:B------:R-:W-:Y:S02]  /*4320*/  ISETP.GE.OR P0, PT, R2, R12, P0 ;  /* 0x0000000c0200720c */ /* 0x000fe40000706670 */
[-C--:B------:R-:W-:Y:S04]  /*4330*/  SHF.R.U32.HI R0, RZ, R5.reuse, R0 ;  /* 0x00000005ff007219 */ /* 0x080fe80000011600 */
[----:B------:R-:W-:Y:S05]  /*4340*/  SEL R13, R8, R0, !P2 ;  /* 0x00000000080d7207 */ /* 0x000fea0005000000 */
[----:B------:R-:W-:Y:S02]  /*4350*/  IMAD.MOV R12, RZ, RZ, -R13 ;  /* 0x000000ffff0c7224 */ /* 0x000fe400078e0a0d */
[----:B------:R-:W-:Y:S04]  /*4360*/  @!P0 IMAD.HI.U32 R0, R2, R4, RZ ;  /* 0x0000000402008227 */ /* 0x000fe800078e00ff */
[----:B------:R-:W-:Y:S01]  /*4370*/  IMAD R12, R44, R12, R8 ;  /* 0x0000000c2c0c7224 */ /* 0x000fe200078e0208 */
[----:B------:R-:W-:Y:S04]  /*4380*/  @!P0 SHF.R.U32.HI R0, RZ, R5, R0 ;  /* 0x00000005ff008219 */ /* 0x000fe80000011600 */
[----:B------:R-:W-:Y:S04]  /*4390*/  @!P0 SEL R0, R2, R0, !P2 ;  /* 0x0000000002008207 */ /* 0x000fe80005000000 */
[----:B------:R-:W-:Y:S01]  /*43a0*/  @!P0 IADD3 R13, PT, PT, R13, -R0, RZ ;  /* 0x800000000d0d8210 */ /* 0x000fe20007ffe0ff */
[----:B------:R-:W-:Y:S01]  /*43b0*/  @!P0 IMAD R0, R9, R12, R0 ;  /* 0x0000000c09008224 */ /* 0x000fe200078e0200 */
[----:B------:R-:W-:Y:S01]  /*43c0*/  IADD3 R9, PT, PT, -R8, RZ, RZ ;  /* 0x000000ff08097210 */ /* 0x000fe20007ffe1ff */
[--C-:B------:R-:W-:Y:S02]  /*43d0*/  IMAD.MOV R12, RZ, RZ, -R2.reuse ;  /* 0x000000ffff0c7224 */ /* 0x100fe400078e0a02 */
[----:B------:R-:W-:Y:S02]  /*43e0*/  @!P0 IMAD R8, R13, R44, R2 ;  /* 0x0000002c0d088224 */ /* 0x000fe400078e0202 */
[----:B------:R-:W-:Y:S02]  /*43f0*/  @!P0 IMAD.MOV.U32 R2, RZ, RZ, R0 ;  /* 0x000000ffff028224 */ /* 0x000fe400078e0000 */
[----:B------:R-:W-:Y:S02]  /*4400*/  IMAD R11, R3, R12, R11 ;  /* 0x0000000c030b7224 */ /* 0x000fe400078e020b */
[----:B------:R-:W-:Y:S02]  /*4410*/  IMAD R10, R6, R9, R10 ;  /* 0x00000009060a7224 */ /* 0x000fe400078e020a */
[----:B------:R-:W-:Y:S02]  /*4420*/  IMAD R11, R2, R3, R11 ;  /* 0x00000003020b7224 */ /* 0x000fe400078e020b */
[----:B------:R-:W-:Y:S02]  /*4430*/  IMAD R10, R8, R6, R10 ;  /* 0x00000006080a7224 */ /* 0x000fe400078e020a */
.L_x_72:
[----:B------:R-:W-:Y:S05]  /*4440*/  BRA.U UP1, `(.L_x_73) ;  /* 0x0000000101107547 */ /* 0x000fea000b800000 */
[----:B------:R-:W-:Y:S04]  /*4450*/  MOV R2, UR7 ;  /* 0x0000000700027c02 */ /* 0x000fe80008000f00 */
[----:B------:R-:W-:Y:S04]  /*4460*/  SHF.L.U32 R2, R2, 0x1f, RZ ;  /* 0x0000001f02027819 */ /* 0x000fe800000006ff */
[----:B------:R-:W2:Y:S02]  /*4470*/  SYNCS.PHASECHK.TRANS64.TRYWAIT P0, [UR4+0x98], R2 ;  /* 0x00009802ff0075a7 */ /* 0x000ea40008001104 */
[----:B--2---:R-:W-:Y:S05]  /*4480*/  @!P0 BRA `(.L_x_74) ;  /* 0x0000002c00c48947 */ /* 0x004fea0003800000 */
.L_x_73:
[----:B------:R-:W-:Y:S05]  /*4490*/  BRA.U !UP5, `(.L_x_75) ;  /* 0x000000010d347547 */ /* 0x000fea000b800000 */
[----:B------:R-:W-:Y:S01]  /*44a0*/  UPLOP3.LUT UP0, UPT, UPT, UPT, UP4, 0x80, 0x8 ;  /* 0x000000000008789c */ /* 0x000fe20003f0f040 */
[----:B--2---:R-:W-:Y:S02]  /*44b0*/  HFMA2 R0, -RZ, RZ, 0, 5.9604644775390625e-08 ;  /* 0x00000001ff007431 */ /* 0x004fe400000001ff */
[----:B------:R-:W-:Y:S03]  /*44c0*/  IMAD.MOV.U32 R78, RZ, RZ, 0x1 ;  /* 0x00000001ff4e7424 */ /* 0x000fe600078e00ff */
[----:B------:R-:W-:Y:S05]  /*44d0*/  PLOP3.LUT P0, PT, PT, PT, UP0, 0x80, 0x8 ;  /* 0x000000000008781c */ /* 0x000fea0003f0f008 */
[----:B------:R-:W2:Y:S01]  /*44e0*/  @UP0 LDCU.64 UR8, c[0x0][0x888] ;  /* 0x00011100ff0807ac */ /* 0x000ea20008000a00 */
[----:B------:R-:W-:Y:S07]  /*44f0*/  @UP0 UIMAD UR5, UR36, UR14, URZ ;  /* 0x0000000e240502a4 */ /* 0x000fee000f8e02ff */
[----:B------:R-:W-:Y:S01]  /*4500*/  @!P0 PRMT R78, R0, 0x7610, R78 ;  /* 0x00007610004e8816 */ /* 0x000fe2000000004e */
[----:B--2---:R-:W-:Y:S03]  /*4510*/  @UP0 UIMAD.WIDE UR8, UR5, 0x4, UR8 ;  /* 0x00000004050808a5 */ /* 0x004fe6000f8e0208 */
[----:B------:R-:W2:Y:S03]  /*4520*/  @!UP0 LDCU UR5, c[0x0][0x880] ;  /* 0x00011000ff0587ac */ /* 0x000ea60008000800 */
[----:B------:R-:W-:Y:S01]  /*4530*/  IMAD.U32 R8, RZ, RZ, UR8 ;  /* 0x00000008ff087e24 */ /* 0x000fe2000f8e00ff */
[----:B------:R-:W-:Y:S05]  /*4540*/  MOV R9, UR9 ;  /* 0x0000000900097c02 */ /* 0x000fea0008000f00 */
[----:B-----5:R3:W5:Y:S02]  /*4550*/  @P0 LDG.E R51, desc[UR40][R8.64] ;  /* 0x0000002808330981 */ /* 0x020764000c1e1900 */
[----:B--23--:R-:W-:Y:S07]  /*4560*/  @!P0 IMAD.U32 R51, RZ, RZ, UR5 ;  /* 0x00000005ff338e24 */ /* 0x00cfee000f8e00ff */
.L_x_75:
[----:B-----5:R-:W-:Y:S01]  /*4570*/  @!P3 FSETP.EQ.AND P2, PT, R51, RZ, PT ;  /* 0x000000ff3300b20b */ /* 0x020fe20003f42000 */
[----:B------:R-:W-:Y:S01]  /*4580*/  @!UPT UIADD3 URZ, UPT, UPT, URZ, URZ, URZ ;  /* 0x000000fffffff290 */ /* 0x000fe2000fffe0ff */
[----:B------:R-:W-:Y:S11]  /*4590*/  @!P3 BRA `(.L_x_76) ;  /* 0x000000000014b947 */ /* 0x000ff60003800000 */
[----:B------:R-:W-:Y:S02]  /*45a0*/  LOP3.LUT P0, RZ, R78, 0xff, RZ, 0xc0, !PT ;  /* 0x000000ff4eff7812 */ /* 0x000fe4000780c0ff */
[----:B------:R-:W-:Y:S04]  /*45b0*/  PLOP3.LUT P2, PT, PT, PT, UP0, 0x80, 0x8 ;  /* 0x000000000008781c */ /* 0x000fe80003f4f008 */
[----:B------:R-:W-:Y:S07]  /*45c0*/  PLOP3.LUT P2, PT, P2, PT, PT, 0x8, 0x80 ;  /* 0x000000000080781c */ /* 0x000fee000174e170 */
[----:B------:R-:W-:Y:S11]  /*45d0*/  @P0 FSETP.EQ.AND P2, PT, R51, RZ, PT ;  /* 0x000000ff3300020b */ /* 0x000ff60003f42000 */
[----:B------:R-:W-:Y:S02]  /*45e0*/  @!UPT UIADD3 URZ, UPT, UPT, URZ, URZ, URZ ;  /* 0x000000fffffff290 */ /* 0x000fe4000fffe0ff */
.L_x_76:
[----:B------:R-:W3:Y:S01]  /*45f0*/  LDC.64 R8, c[0x0][0xb10] ;  /* 0x0002c400ff087b82 */ /* 0x000ee20000000a00 */
[----:B------:R-:W-:Y:S01]  /*4600*/  ULEA UR13, UR6, UR4, 0x3 ;  /* 0x00000004060d7291 */ /* 0x000fe2000f8e18ff */
[----:B------:R-:W-:Y:S01]  /*4610*/  SHF.L.U32 R30, R27, 0x1f, RZ ;  /* 0x0000001f1b1e7819 */ /* 0x000fe200000006ff */
[----:B------:R-:W-:Y:S01]  /*4620*/  VIADD R26, R26, 0x1 ;  /* 0x000000011a1a7836 */ /* 0x000fe20000000000 */
[----:B------:R-:W-:Y:S04]  /*4630*/  @P4 SHF.R.U32.HI R24, RZ, 0x10, R17 ;  /* 0x00000010ff184819 */ /* 0x000fe80000011611 */
[----:B------:R-:W5:Y:S02]  /*4640*/  LDC.64 R12, c[0x0][0xb18] ;  /* 0x0002c600ff0c7b82 */ /* 0x000f640000000a00 */
[----:B------:R-:W1:Y:S01]  /*4650*/  SYNCS.PHASECHK.TRANS64.TRYWAIT P5, [UR13+0x80], R30 ;  /* 0x0000801eff0075a7 */ /* 0x000e6200080a110d */
[C---:B---3--:R-:W-:Y:S05]  /*4660*/  @!P1 IMAD.HI.U32 R8, R11.reuse, R8, RZ ;  /* 0x000000080b089227 */ /* 0x048fea00078e00ff */
[----:B--2---:R-:W2:Y:S01]  /*4670*/  @!P1 LDC R0, c[0x0][0xb20] ;  /* 0x0002c800ff009b82 */ /* 0x004ea20000000800 */
[----:B------:R-:W-:Y:S01]  /*4680*/  @!P1 SHF.R.U32.HI R8, RZ, R9, R8 ;  /* 0x00000009ff089219 */ /* 0x000fe20000011608 */
[----:B-----5:R-:W-:Y:S01]  /*4690*/  @!P1 IMAD.HI.U32 R13, R10, R13, RZ ;  /* 0x0000000d0a0d9227 */ /* 0x020fe200078e00ff */
[----:B------:R-:W-:Y:S05]  /*46a0*/  @!P1 ISETP.NE.AND P0, PT, R12, 0x1, PT ;  /* 0x000000010c00980c */ /* 0x000fea0003f05270 */
[----:B------:R-:W3:Y:S01]  /*46b0*/  @!P1 LDC R2, c[0x0][0xb0c] ;  /* 0x0002c300ff029b82 */ /* 0x000ee20000000800 */
[----:B--2---:R-:W-:Y:S02]  /*46c0*/  @!P1 SHF.R.U32.HI R0, RZ, R0, R13 ;  /* 0x00000000ff009219 */ /* 0x004fe4000001160d */
[----:B---3--:R-:W-:Y:S02]  /*46d0*/  @!P1 ISETP.NE.AND P3, PT, R2, 0x1, PT ;  /* 0x000000010200980c */ /* 0x008fe40003f65270 */
[----:B------:R-:W-:Y:S02]  /*46e0*/  @!P1 SEL R9, R10, R0, !P0 ;  /* 0x000000000a099207 */ /* 0x000fe40004000000 */
[----:B------:R-:W-:Y:S02]  /*46f0*/  ELECT P0, URZ, PT ;  /* 0x0000000000ff782f */ /* 0x000fe40003800000 */
[----:B------:R-:W-:Y:S05]  /*4700*/  @!P1 SEL R8, R11, R8, !P3 ;  /* 0x000000080b089207 */ /* 0x000fea0005800000 */
[----:B------:R-:W-:Y:S02]  /*4710*/  @!P1 IMAD.IADD R0, R9, 0x1, -R8 ;  /* 0x0000000109009824 */ /* 0x000fe400078e0a08 */
[----:B------:R-:W-:Y:S02]  /*4720*/  @!P1 IMAD.IADD R8, R8, 0x1, -R9 ;  /* 0x0000000108089824 */ /* 0x000fe400078e0a09 */
[----:B------:R-:W-:Y:S02]  /*4730*/  @!P1 IMAD R11, R0, R2, R11 ;  /* 0x00000002000b9224 */ /* 0x000fe400078e020b */
[----:B------:R-:W-:Y:S01]  /*4740*/  @!P1 IMAD R10, R8, R12, R10 ;  /* 0x0000000c080a9224 */ /* 0x000fe200078e020a */
[----:B-1----:R-:W-:Y:S06]  /*4750*/  @!P5 BRA `(.L_x_77) ;  /* 0x0000002c0028d947 */ /* 0x002fec0003800000 */
.L_x_143:
[----:B------:R-:W-:Y:S01]  /*4760*/  UIADD3 UR25, UPT, UPT, UR13, 0x70, URZ ;  /* 0x000000700d197890 */ /* 0x000fe2000fffe0ff */
[----:B------:R-:W-:Y:S01]  /*4770*/  PLOP3.LUT P0, PT, P2, P0, PT, 0xf2, 0x2f ;  /* 0x00000000002f781c */ /* 0x000fe20001701e72 */
[----:B------:R-:W-:Y:S01]  /*4780*/  UMOV UR22, 0x0 ;  /* 0x0000000000167882 */ /* 0x000fe20000000000 */
[----:B------:R-:W-:Y:S01]  /*4790*/  UMOV UR23, 0x10000000 ;  /* 0x1000000000177882 */ /* 0x000fe20000000000 */
[----:B------:R-:W-:Y:S01]  /*47a0*/  UPRMT UR21, UR37, 0x654, UR25 ;  /* 0x0000065425157896 */ /* 0x000fe20008000019 */
[----:B------:R-:W-:Y:S01]  /*47b0*/  UMOV UR28, UR36 ;  /* 0x00000024001c7c82 */ /* 0x000fe20008000000 */
[----:B------:R-:W-:Y:S01]  /*47c0*/  UMOV UR20, UR36 ;  /* 0x0000002400147c82 */ /* 0x000fe20008000000 */
[----:B------:R-:W-:Y:S01]  /*47d0*/  UMOV UR17, UR25 ;  /* 0x0000001900117c82 */ /* 0x000fe20008000000 */
[----:B------:R-:W-:Y:S01]  /*47e0*/  UMOV UR12, UR36 ;  /* 0x00000024000c7c82 */ /* 0x000fe20008000000 */
[----:B------:R-:W-:Y:S05]  /*47f0*/  @P4 R2UR UR36, R24 ;  /* 0x00000000182442ca */ /* 0x000fea00000e0000 */
[----:B------:R-:W-:Y:S01]  /*4800*/  @!P0 IADD3 R2, P2, PT, R28, 0x580, RZ ;  /* 0x000005801c028810 */ /* 0x000fe20007f5e0ff */
[----:B------:R-:W-:Y:S01]  /*4810*/  @!P0 IMAD R76, R76, 0x30, RZ ;  /* 0x000000304c4c8824 */ /* 0x000fe200078e02ff */
[----:B------:R-:W-:Y:S01]  /*4820*/  VOTEU.ALL UP3, P0 ;  /* 0x0000000000ff7886 */ /* 0x000fe20000060000 */
[----:B------:R-:W-:Y:S01]  /*4830*/  VOTEU.ALL UP2, P0 ;  /* 0x0000000000ff7886 */ /* 0x000fe20000040000 */
[----:B------:R-:W-:Y:S01]  /*4840*/  @!P0 R2UR UR9, R2 ;  /* 0x00000000020982ca */ /* 0x000fe200000e0000 */
[----:B-1----:R-:W-:Y:S01]  /*4850*/  @!P0 IMAD.X R0, RZ, RZ, R29, P2 ;  /* 0x000000ffff008224 */ /* 0x002fe200010e061d */
[----:B------:R-:W-:Y:S01]  /*4860*/  @!P0 R2UR UR26, R76 ;  /* 0x000000004c1a82ca */ /* 0x000fe200000e0000 */
[----:B------:R-:W-:Y:S01]  /*4870*/  @!P0 IMAD.SHL.U32 R77, R77, 0x40, RZ ;  /* 0x000000404d4d8824 */ /* 0x000fe200078e00ff */
[----:B------:R-:W-:Y:S01]  /*4880*/  VOTEU.ALL UP1, P0 ;  /* 0x0000000000ff7886 */ /* 0x000fe20000020000 */
[----:B------:R-:W-:Y:S01]  /*4890*/  IMAD.IADD R76, R10, 0x1, R74 ;  /* 0x000000010a4c7824 */ /* 0x000fe200078e024a */
[----:B------:R-:W-:Y:S02]  /*48a0*/  @!P0 R2UR UR8, R0 ;  /* 0x00000000000882ca */ /* 0x000fe400000e0000 */
[----:B------:R-:W-:Y:S01]  /*48b0*/  @!P0 R2UR UR27, R77 ;  /* 0x000000004d1b82ca */ /* 0x000fe200000e0000 */
[----:B------:R-:W-:Y:S01]  /*48c0*/  @!UP1 UIMAD UR5, UR6, 0x1800, UR4 ;  /* 0x00001800060598a4 */ /* 0x000fe2000f8e0204 */
[----:B------:R-:W-:Y:S03]  /*48d0*/  IMAD.IADD R77, R11, 0x1, R75 ;  /* 0x000000010b4d7824 */ /* 0x000fe600078e024b */
[----:B------:R-:W-:Y:S01]  /*48e0*/  @!UP1 UIADD3 UR24, UPT, UPT, UR5, 0x200, URZ ;  /* 0x0000020005189890 */ /* 0x000fe2000fffe0ff */
[----:B------:R-:W-:Y:S01]  /*48f0*/  IMAD.U32 R8, RZ, RZ, UR9 ;  /* 0x00000009ff087e24 */ /* 0x000fe2000f8e00ff */
[----:B------:R-:W-:Y:S02]  /*4900*/  @!UP1 UIADD3 UR18, UPT, UPT, UR26, 0x10, URZ ;  /* 0x000000101a129890 */ /* 0x000fe4000fffe0ff */
[----:B------:R-:W-:Y:S02]  /*4910*/  @!UP1 UIADD3 UR16, UPT, UPT, UR5, 0xa00, URZ ;  /* 0x00000a0005109890 */ /* 0x000fe4000fffe0ff */
[----:B------:R-:W-:Y:S01]  /*4920*/  IMAD.U32 R9, RZ, RZ, UR8 ;  /* 0x00000008ff097e24 */ /* 0x000fe2000f8e00ff */
[----:B------:R-:W-:Y:S01]  /*4930*/  @!P0 R2UR UR30, R8 ;  /* 0x00000000081e82ca */ /* 0x000fe200000e0000 */
[----:B------:R-:W-:Y:S01]  /*4940*/  UMOV UR19, UR27 ;  /* 0x0000001b00137c82 */ /* 0x000fe20008000000 */
[----:B------:R-:W-:Y:S02]  /*4950*/  @!UP1 UIADD3 UR10, UPT, UPT, UR26, 0x20, URZ ;  /* 0x000000201a0a9890 */ /* 0x000fe4000fffe0ff */
[----:B------:R-:W-:Y:S01]  /*4960*/  @!P0 R2UR UR31, R9 ;  /* 0x00000000091f82ca */ /* 0x000fe200000e0000 */
[----:B------:R-:W-:Y:S01]  /*4970*/  @!UP1 UIADD3 UR8, UPT, UPT, UR5, 0x1200, URZ ;  /* 0x0000120005089890 */ /* 0x000fe2000fffe0ff */
[----:B------:R-:W-:Y:S01]  /*4980*/  VOTEU.ALL UP1, P0 ;  /* 0x0000000000ff7886 */ /* 0x000fe20000020000 */
[----:B------:R-:W-:Y:S01]  /*4990*/  UMOV UR9, UR25 ;  /* 0x0000001900097c82 */ /* 0x000fe20008000000 */
[----:B------:R-:W-:Y:S09]  /*49a0*/  UMOV UR11, UR27 ;  /* 0x0000001b000b7c82 */ /* 0x000ff20008000000 */
[----:B------:R2:W-:Y:S01]  /*49b0*/  @!UP3 UTMALDG.3D [UR24], [UR30], desc[UR22] ;  /* 0x000016181e00b5b4 */ /* 0x0005e20008011000 */
[----:B------:R2:W-:Y:S01]  /*49c0*/  @!UP2 UTMALDG.3D [UR16], [UR30], desc[UR22] ;  /* 0x000016101e00a5b4 */ /* 0x0005e20008011000 */
[----:B------:R2:W-:Y:S01]  /*49d0*/  @!UP1 UTMALDG.3D [UR8], [UR30], desc[UR22] ;  /* 0x000016081e0095b4 */ /* 0x0005e20008011000 */
[----:B------:R2:W-:Y:S01]  /*49e0*/  @!P0 SYNCS.ARRIVE.TRANS64.RED.A0TR RZ, [UR13+0x70], R23 ;  /* 0x00007017ffff89a7 */ /* 0x0005e2000830040d */
[C---:B------:R-:W-:Y:S04]  /*49f0*/  ISETP.NE.AND P0, PT, R26.reuse, 0x2, PT ;  /* 0x000000021a00780c */ /* 0x040fe80003f05270 */
[----:B------:R-:W-:Y:S02]  /*4a00*/  SEL R0, RZ, 0x1, P0 ;  /* 0x00000001ff007807 */ /* 0x000fe40000000000 */
[----:B------:R-:W-:Y:S02]  /*4a10*/  SEL R26, R26, RZ, P0 ;  /* 0x000000ff1a1a7207 */ /* 0x000fe40000000000 */
[----:B------:R-:W-:Y:S01]  /*4a20*/  LOP3.LUT R25, R25, R0, RZ, 0x3c, !PT ;  /* 0x0000000019197212 */ /* 0x000fe200078e3cff */
[----:B------:R-:W-:Y:S01]  /*4a30*/  SYNCS.ARRIVE.TRANS64.RED.A1T0 RZ, [UR21], RZ ;  /* 0x000000ffffff79a7 */ /* 0x000fe20008100415 */
[----:B------:R-:W-:Y:S04]  /*4a40*/  UIADD3 UR21, UPT, UPT, UR6, 0x1, URZ ;  /* 0x0000000106157890 */ /* 0x000fe8000fffe0ff */
[----:B------:R-:W-:Y:S04]  /*4a50*/  UISETP.NE.AND UP1, UPT, UR21, 0x2, UPT ;  /* 0x000000021500788c */ /* 0x000fe8000bf25270 */
[----:B------:R-:W-:Y:S02]  /*4a60*/  USEL UR13, URZ, 0x1, UP1 ;  /* 0x00000001ff0d7887 */ /* 0x000fe40008800000 */
[----:B------:R-:W-:Y:S02]  /*4a70*/  USEL UR6, UR21, URZ, UP1 ;  /* 0x000000ff15067287 */ /* 0x000fe40008800000 */
[----:B------:R-:W-:Y:S02]  /*4a80*/  UPLOP3.LUT UP1, UPT, UPT, UPT, UPT, 0x80, 0x8 ;  /* 0x000000000008789c */ /* 0x000fe40003f2f070 */
[----:B------:R-:W-:Y:S01]  /*4a90*/  LOP3.LUT R27, R27, UR13, RZ, 0x3c, !PT ;  /* 0x0000000d1b1b7c12 */ /* 0x000fe2000f8e3cff */
[----:B--2---:R-:W-:Y:S08]  /*4aa0*/  @P4 BRA `(.L_x_78) ;  /* 0xfffffff400644947 */ /* 0x004ff0000383ffff */
[----:B------:R-:W-:Y:S01]  /*4ab0*/  UIADD3 UR5, UPT, UPT, UR4, 0x80, URZ ;  /* 0x0000008004057890 */ /* 0x000fe2000fffe0ff */
[----:B------:R-:W-:-:S03]  /*4ac0*/  SHF.L.U32 R2, R27, 0x1f, RZ ;  /* 0x0000001f1b027819 */ /* 0x000fc600000006ff */
[----:B------:R-:W-:-:S09]  /*4ad0*/  ULEA UR4, UR6, UR5, 0x3 ;  /* 0x0000000506047291 */ /* 0x000fd2000f8e18ff */
[----:B------:R-:W1:Y:S02]  /*4ae0*/  SYNCS.PHASECHK.TRANS64.TRYWAIT P0, [UR4], R2 ;  /* 0x00000002ff0075a7 */ /* 0x000e640008001104 */
[----:B-1----:R-:W-:Y:S05]  /*4af0*/  @!P0 BRA `(.L_x_79) ;  /* 0x0000002800588947 */ /* 0x002fea0003800000 */
.L_x_145:
[----:B------:R-:W-:-:S04]  /*4b00*/  UIADD3 UR6, UPT, UPT, UR6, 0x1, URZ ;  /* 0x0000000106067890 */ /* 0x000fc8000fffe0ff */
[----:B------:R-:W-:-:S04]  /*4b10*/  UISETP.NE.AND UP0, UPT, UR6, 0x2, UPT ;  /* 0x000000020600788c */ /* 0x000fc8000bf05270 */
[----:B------:R-:W-:Y:S02]  /*4b20*/  USEL UR4, URZ, 0x1, UP0 ;  /* 0x00000001ff047887 */ /* 0x000fe40008000000 */
[----:B------:R-:W-:-:S04]  /*4b30*/  USEL UR6, UR6, URZ, UP0 ;  /* 0x000000ff06067287 */ /* 0x000fc80008000000 */
[----:B------:R-:W-:Y:S01]  /*4b40*/  ULEA UR6, UR6, UR5, 0x3 ;  /* 0x0000000506067291 */ /* 0x000fe2000f8e18ff */
[----:B-1----:R-:W-:-:S04]  /*4b50*/  LOP3.LUT R2, R27, UR4, RZ, 0x3c, !PT ;  /* 0x000000041b027c12 */ /* 0x002fc8000f8e3cff */
[----:B------:R-:W-:Y:S01]  /*4b60*/  SHF.L.U32 R2, R2, 0x1f, RZ ;  /* 0x0000001f02027819 */ /* 0x000fe200000006ff */
[----:B------:R-:W-:-:S07]  /*4b70*/  IMAD.U32 R0, RZ, RZ, UR6 ;  /* 0x00000006ff007e24 */ /* 0x000fce000f8e00ff */
.L_x_80:
[----:B-1----:R1:W2:Y:S02]  /*4b80*/  SYNCS.PHASECHK.TRANS64.TRYWAIT P0, [R0+URZ], R2 ;  /* 0x00000002000075a7 */ /* 0x0022a400080011ff */
[----:B--2---:R-:W-:Y:S05]  /*4b90*/  @!P0 NANOSLEEP.SYNCS 0x989680 ;  /* 0x009896800000895d */ /* 0x004fea0003900000 */
[----:B------:R-:W2:Y:S02]  /*4ba0*/  @!P0 SYNCS.PHASECHK.TRANS64 P0, [R0+URZ], R2 ;  /* 0x00000002000085a7 */ /* 0x000ea400080010ff */
[----:B--2---:R-:W-:Y:S05]  /*4bb0*/  @P0 EXIT ;  /* 0x000000000000094d */ /* 0x004fea0003800000 */
[----:B------:R-:W-:Y:S05]  /*4bc0*/  BRA `(.L_x_80) ;  /* 0xfffffffc00ec7947 */ /* 0x000fea000383ffff */
.L_x_70:
[----:B------:R-:W-:-:S06]  /*4bd0*/  UISETP.GE.AND UP1, UPT, UR8, 0x4, UPT ;  /* 0x000000040800788c */ /* 0x000fcc000bf26270 */
[----:B------:R-:W-:-:S13]  /*4be0*/  PLOP3.LUT P0, PT, PT, PT, UP1, 0x80, 0x8 ;  /* 0x000000000008781c */ /* 0x000fda0003f0f018 */
[----:B------:R-:W-:Y:S05]  /*4bf0*/  @!P0 EXIT ;  /* 0x000000000000894d */ /* 0x000fea0003800000 */
[----:B------:R-:W-:Y:S01]  /*4c00*/  BAR.SYNC.DEFER_BLOCKING 0x6, 0xa0 ;  /* 0x0182800000007b1d */ /* 0x000fe20000010000 */
[C---:B------:R-:W-:Y:S01]  /*4c10*/  IMAD.SHL.U32 R3, R89.reuse, 0x10, RZ ;  /* 0x0000001059037824 */ /* 0x040fe200078e00ff */
[----:B------:R-:W-:Y:S01]  /*4c20*/  SHF.R.U32.HI R4, RZ, 0x1, R89 ;  /* 0x00000001ff047819 */ /* 0x000fe20000011659 */
[C---:B------:R-:W-:Y:S01]  /*4c30*/  IMAD.SHL.U32 R2, R89.reuse, 0x8, RZ ;  /* 0x0000000859027824 */ /* 0x040fe200078e00ff */
[----:B------:R-:W-:Y:S01]  /*4c40*/  CS2R R86, SRZ ;  /* 0x0000000000567805 */ /* 0x000fe2000001ff00 */
[----:B------:R-:W-:Y:S01]  /*4c50*/  IMAD.U32 R16, R89, 0x10000, RZ ;  /* 0x0001000059107824 */ /* 0x000fe200078e00ff */
[----:B------:R-:W-:Y:S02]  /*4c60*/  UMOV UR42, 0x400 ;  /* 0x00000400002a7882 */ /* 0x000fe40000000000 */
[----:B------:R-:W1:Y:S01]  /*4c70*/  LDC R81, c[0x0][0x370] ;  /* 0x0000dc00ff517b82 */ /* 0x000e620000000800 */
[----:B------:R-:W-:Y:S01]  /*4c80*/  ULEA UR42, UR37, UR42, 0x18 ;  /* 0x0000002a252a7291 */ /* 0x000fe2000f8ec0ff */
[----:B------:R-:W-:Y:S01]  /*4c90*/  LOP3.LUT R5, R3, 0x40, RZ, 0xc0, !PT ;  /* 0x0000004003057812 */ /* 0x000fe200078ec0ff */
[----:B------:R-:W-:Y:S01]  /*4ca0*/  IMAD.SHL.U32 R82, R89, 0x2, RZ ;  /* 0x0000000259527824 */ /* 0x000fe200078e00ff */
[----:B------:R-:W-:Y:S01]  /*4cb0*/  LOP3.LUT R2, R2, 0x300, RZ, 0xc0, !PT ;  /* 0x0000030002027812 */ /* 0x000fe200078ec0ff */
[----:B------:R-:W-:Y:S01]  /*4cc0*/  IMAD.MOV.U32 R88, RZ, RZ, 0x1 ;  /* 0x00000001ff587424 */ /* 0x000fe200078e00ff */
[----:B------:R-:W-:Y:S01]  /*4cd0*/  LOP3.LUT R4, R5, 0x8, R4, 0xf8, !PT ;  /* 0x0000000805047812 */ /* 0x000fe200078ef804 */
[----:B------:R-:W-:Y:S01]  /*4ce0*/  IMAD.MOV.U32 R49, RZ, RZ, RZ ;  /* 0x000000ffff317224 */ /* 0x000fe200078e00ff */
[----:B------:R-:W2:Y:S01]  /*4cf0*/  LDC R46, c[0x0][0xb0c] ;  /* 0x0002c300ff2e7b82 */ /* 0x000ea20000000800 */
[--C-:B------:R-:W-:Y:S01]  /*4d00*/  LOP3.LUT R2, R2, 0x30, R3.reuse, 0xf8, !PT ;  /* 0x0000003002027812 */ /* 0x100fe200078ef803 */
[----:B------:R-:W-:Y:S01]  /*4d10*/  IMAD.MOV.U32 R91, RZ, RZ, RZ ;  /* 0x000000ffff5b7224 */ /* 0x000fe200078e00ff */
[----:B------:R-:W-:Y:S01]  /*4d20*/  LOP3.LUT R16, R16, 0x600000, RZ, 0xc0, !PT ;  /* 0x0060000010107812 */ /* 0x000fe200078ec0ff */
[----:B------:R-:W-:Y:S01]  /*4d30*/  IMAD.MOV.U32 R85, RZ, RZ, RZ ;  /* 0x000000ffff557224 */ /* 0x000fe200078e00ff */
[----:B------:R-:W-:Y:S01]  /*4d40*/  LOP3.LUT R82, R4, 0x8, R82, 0x78, !PT ;  /* 0x0000000804527812 */ /* 0x000fe200078e7852 */
[----:B------:R-:W4:Y:S01]  /*4d50*/  LDCU.64 UR48, c[0x0][0x348] ;  /* 0x00006900ff3077ac */ /* 0x000f220008000a00 */
[----:B------:R-:W-:Y:S01]  /*4d60*/  LOP3.LUT R2, R2, 0x80, R3, 0xf8, !PT ;  /* 0x0000008002027812 */ /* 0x000fe200078ef803 */
[----:B------:R-:W1:Y:S01]  /*4d70*/  LDC R79, c[0x0][0xb20] ;  /* 0x0002c800ff4f7b82 */ /* 0x000e620000000800 */
[----:B------:R-:W3:Y:S01]  /*4d80*/  LDS R0, [UR42+0x150] ;  /* 0x0001502aff007984 */ /* 0x000ee20008000800 */
[----:B------:R-:W-:Y:S01]  /*4d90*/  LOP3.LUT R89, R89, 0x60, RZ, 0xc0, !PT ;  /* 0x0000006059597812 */ /* 0x000fe200078ec0ff */
[----:B------:R-:W1:Y:S01]  /*4da0*/  LDCU.64 UR38, c[0x0][0x888] ;  /* 0x00011100ff2677ac */ /* 0x000e620008000a00 */
[----:B------:R-:W-:Y:S01]  /*4db0*/  LOP3.LUT R82, R2, R82, RZ, 0xfc, !PT ;  /* 0x0000005202527212 */ /* 0x000fe200078efcff */
[----:B------:R-:W-:-:S03]  /*4dc0*/  UIADD3 UR45, UPT, UPT, UR42, 0x200, URZ ;  /* 0x000002002a2d7890 */ /* 0x000fc6000fffe0ff */
[----:B------:R-:W1:Y:S01]  /*4dd0*/  LDC R45, c[0x0][0xb30] ;  /* 0x0002cc00ff2d7b82 */ /* 0x000e620000000800 */
[----:B------:R-:W-:Y:S01]  /*4de0*/  UMOV UR44, URZ ;  /* 0x000000ff002c7c82 */ /* 0x000fe20008000000 */
[----:B------:R-:W-:-:S06]  /*4df0*/  UMOV UR43, URZ ;  /* 0x000000ff002b7c82 */ /* 0x000fcc0008000000 */
[----:B------:R-:W1:Y:S08]  /*4e00*/  LDC.64 R72, c[0x0][0xb10] ;  /* 0x0002c400ff487b82 */ /* 0x000e700000000a00 */
[----:B------:R-:W1:Y:S08]  /*4e10*/  LDC.64 R42, c[0x0][0xb18] ;  /* 0x0002c600ff2a7b82 */ /* 0x000e700000000a00 */
[----:B------:R-:W1:Y:S08]  /*4e20*/  LDC.64 R68, c[0x0][0x888] ;  /* 0x00022200ff447b82 */ /* 0x000e700000000a00 */
[----:B------:R-:W1:Y:S01]  /*4e30*/  LDC.64 R40, c[0x0][0xb28] ;  /* 0x0002ca00ff287b82 */ /* 0x000e620000000a00 */
[----:B---3--:R-:W-:-:S07]  /*4e40*/  IMAD.IADD R16, R0, 0x1, R16 ;  /* 0x0000000100107824 */ /* 0x008fce00078e0210 */
[----:B------:R-:W3:Y:S08]  /*4e50*/  LDC.64 R70, c[0x0][0x890] ;  /* 0x00022400ff467b82 */ /* 0x000ef00000000a00 */
[----:B------:R-:W1:Y:S08]  /*4e60*/  LDC.64 R66, c[0x0][0x8b0] ;  /* 0x00022c00ff427b82 */ /* 0x000e700000000a00 */
[----:B------:R-:W1:Y:S08]  /*4e70*/  LDC.64 R64, c[0x0][0x8a8] ;  /* 0x00022a00ff407b82 */ /* 0x000e700000000a00 */
[----:B--2-4-:R-:W1:Y:S02]  /*4e80*/  LDC R80, c[0x0][0x374] ;  /* 0x0000dd00ff507b82 */ /* 0x014e640000000800 */
.L_x_102:
[C---:B------:R-:W-:Y:S02]  /*4e90*/  LEA R0, R91.reuse, UR42, 0x3 ;  /* 0x0000002a5b007c11 */ /* 0x040fe4000f8e18ff */
[----:B------:R-:W-:Y:S02]  /*4ea0*/  SHF.L.U32 R2, R86, 0x1f, RZ ;  /* 0x0000001f56027819 */ /* 0x000fe400000006ff */
[----:B------:R-:W-:Y:S02]  /*4eb0*/  LEA R20, R91, UR42, 0x4 ;  /* 0x0000002a5b147c11 */ /* 0x000fe4000f8e20ff */
[----:B------:R-:W2:Y:S02]  /*4ec0*/  SYNCS.PHASECHK.TRANS64.TRYWAIT P0, [R0+URZ+0xa0], R2 ;  /* 0x0000a002000075a7 */ /* 0x000ea400080011ff */
[----:B--2---:R-:W-:Y:S05]  /*4ed0*/  @!P0 BRA `(.L_x_81) ;  /* 0x0000002400788947 */ /* 0x004fea0003800000 */
.L_x_146:
[----:B------:R-:W4:Y:S01]  /*4ee0*/  LDC.64 R10, c[0x0][0xb10] ;  /* 0x0002c400ff0a7b82 */ /* 0x000f220000000a00 */
[----:B------:R-:W3:Y:S01]  /*4ef0*/  LDS.128 R20, [R20+0x130] ;  /* 0x0001300014147984 */ /* 0x000ee20000000c00 */
[----:B-1----:R-:W-:Y:S01]  /*4f00*/  ISETP.NE.AND P1, PT, R45, 0x1, PT ;  /* 0x000000012d00780c */ /* 0x002fe20003f25270 */
[----:B--2---:R-:W-:Y:S01]  /*4f10*/  VIADD R0, R0, 0xb0 ;  /* 0x000000b000007836 */ /* 0x004fe20000000000 */
[----:B------:R-:W-:Y:S04]  /*4f20*/  ISETP.GE.AND P0, PT, R44, 0x1, PT ;  /* 0x000000012c00780c */ /* 0x000fe80003f06270 */
[----:B------:R-:W1:Y:S01]  /*4f30*/  LDC.64 R8, c[0x0][0xb18] ;  /* 0x0002c600ff087b82 */ /* 0x000e620000000a00 */
[----:B------:R-:W-:Y:S01]  /*4f40*/  PRMT R0, RZ, 0x654, R0 ;  /* 0x00000654ff007816 */ /* 0x000fe20000000000 */
[----:B------:R-:W-:Y:S01]  /*4f50*/  @!PT LDS RZ, [RZ] ;  /* 0x00000000fffff984 */ /* 0x000fe20000000800 */
[----:B------:R-:W-:Y:S01]  /*4f60*/  @!PT LDS RZ, [RZ] ;  /* 0x00000000fffff984 */ /* 0x000fe20000000800 */
[----:B------:R-:W-:Y:S01]  /*4f70*/  @!PT LDS RZ, [RZ] ;  /* 0x00000000fffff984 */ /* 0x000fe20000000800 */
[----:B------:R-:W-:Y:S01]  /*4f80*/  @!PT LDS RZ, [RZ] ;  /* 0x00000000fffff984 */ /* 0x000fe20000000800 */
[----:B------:R2:W-:Y:S06]  /*4f90*/  MEMBAR.ALL.CTA ;  /* 0x0000000000007992 */ /* 0x0005ec0000008000 */
[----:B--2---:R-:W2:Y:S01]  /*4fa0*/  FENCE.VIEW.ASYNC.S ;  /* 0x00000000000073c6 */ /* 0x004ea20000000000 */
[----:B------:R-:W1:Y:S08]  /*4fb0*/  @!P1 LDC R12, c[0x0][0xb20] ;  /* 0x0002c800ff0c9b82 */ /* 0x000e700000000800 */
[----:B------:R-:W1:Y:S01]  /*4fc0*/  @!P1 LDC R7, c[0x0][0xb0c] ;  /* 0x0002c300ff079b82 */ /* 0x000e620000000800 */
[----:B--2---:R2:W-:Y:S01]  /*4fd0*/  SYNCS.ARRIVE.TRANS64.RED.A1T0 RZ, [R0+URZ], RZ ;  /* 0x000000ff00ff79a7 */ /* 0x0045e200081004ff */
[----:B---3--:R-:W-:Y:S04]  /*4fe0*/  LOP3.LUT P4, RZ, R22, 0x1, RZ, 0xc0, !PT ;  /* 0x0000000116ff7812 */ /* 0x008fe8000788c0ff */
[----:B------:R-:W-:Y:S09]  /*4ff0*/  P2R R90, PR, RZ, 0x10 ;  /* 0x00000010ff5a7803 */ /* 0x000ff20000000000 */
[----:B------:R-:W-:Y:S02]  /*5000*/  @P4 MOV R48, R20 ;  /* 0x0000001400304202 */ /* 0x000fe40000000f00 */
[----:B------:R-:W-:Y:S01]  /*5010*/  @P4 LOP3.LUT R47, R21, 0xffff, RZ, 0xc0, !PT ;  /* 0x0000ffff152f4812 */ /* 0x000fe200078ec0ff */
[----:B--2-4-:R-:W-:Y:S06]  /*5020*/  @!P0 BRA `(.L_x_82) ;  /* 0x0000000000a48947 */ /* 0x014fec0003800000 */
[----:B------:R-:W-:Y:S01]  /*5030*/  IMAD.HI.U32 R0, R80, R43, RZ ;  /* 0x0000002b50007227 */ /* 0x000fe200078e00ff */
[----:B------:R-:W-:Y:S02]  /*5040*/  ISETP.NE.AND P0, PT, R42, 0x1, PT ;  /* 0x000000012a00780c */ /* 0x000fe40003f05270 */
[----:B------:R-:W-:Y:S01]  /*5050*/  ISETP.NE.AND P2, PT, R44, 0x1, PT ;  /* 0x000000012c00780c */ /* 0x000fe20003f45270 */
[----:B------:R-:W-:Y:S01]  /*5060*/  IMAD.HI.U32 R4, R81, R72, RZ ;  /* 0x0000004851047227 */ /* 0x000fe200078e00ff */
[----:B------:R-:W-:Y:S02]  /*5070*/  SHF.R.U32.HI R0, RZ, R79, R0 ;  /* 0x0000004fff007219 */ /* 0x000fe40000011600 */
[----:B------:R-:W-:Y:S01]  /*5080*/  ISETP.NE.AND P3, PT, R46, 0x1, PT ;  /* 0x000000012e00780c */ /* 0x000fe20003f65270 */
[----:B------:R-:W-:Y:S01]  /*5090*/  IMAD.HI.U32 R6, R47, R43, RZ ;  /* 0x0000002b2f067227 */ /* 0x000fe200078e00ff */
[-C--:B------:R-:W-:Y:S02]  /*50a0*/  SHF.R.U32.HI R4, RZ, R73.reuse, R4 ;  /* 0x00000049ff047219 */ /* 0x080fe40000011604 */
[----:B------:R-:W-:Y:S01]  /*50b0*/  SEL R0, R80, R0, !P0 ;  /* 0x0000000050007207 */ /* 0x000fe20004000000 */
[----:B------:R-:W-:Y:S01]  /*50c0*/  IMAD.HI.U32 R5, R48, R72, RZ ;  /* 0x0000004830057227 */ /* 0x000fe200078e00ff */
[----:B------:R-:W-:Y:S03]  /*50d0*/  SEL R4, R81, R4, !P3 ;  /* 0x0000000451047207 */ /* 0x000fe60005800000 */
[-C--:B------:R-:W-:Y:S01]  /*50e0*/  IMAD.HI.U32 R3, R0, R40.reuse, RZ ;  /* 0x0000002800037227 */ /* 0x080fe200078e00ff */
[----:B------:R-:W-:Y:S03]  /*50f0*/  SHF.R.U32.HI R5, RZ, R73, R5 ;  /* 0x00000049ff057219 */ /* 0x000fe60000011605 */
[----:B------:R-:W-:Y:S01]  /*5100*/  IMAD.HI.U32 R2, R4, R40, RZ ;  /* 0x0000002804027227 */ /* 0x000fe200078e00ff */
[----:B------:R-:W-:Y:S02]  /*5110*/  @P2 SHF.R.U32.HI R0, RZ, R41, R3 ;  /* 0x00000029ff002219 */ /* 0x000fe40000011603 */
[----:B------:R-:W-:Y:S02]  /*5120*/  SHF.R.U32.HI R3, RZ, R79, R6 ;  /* 0x0000004fff037219 */ /* 0x000fe40000011606 */
[----:B------:R-:W-:Y:S01]  /*5130*/  @P2 SHF.R.U32.HI R4, RZ, R41, R2 ;  /* 0x00000029ff042219 */ /* 0x000fe20000011602 */
[----:B------:R-:W-:Y:S01]  /*5140*/  IMAD R0, R44, R0, RZ ;  /* 0x000000002c007224 */ /* 0x000fe200078e02ff */
[----:B------:R-:W-:Y:S02]  /*5150*/  SEL R3, R47, R3, !P0 ;  /* 0x000000032f037207 */ /* 0x000fe40004000000 */
[----:B------:R-:W-:Y:S01]  /*5160*/  SEL R2, R48, R5, !P3 ;  /* 0x0000000530027207 */ /* 0x000fe20005800000 */
[----:B------:R-:W-:Y:S01]  /*5170*/  IMAD R5, R44, R4, RZ ;  /* 0x000000042c057224 */ /* 0x000fe200078e02ff */
[C---:B------:R-:W-:Y:S01]  /*5180*/  ISETP.GE.AND P0, PT, R3.reuse, R0, PT ;  /* 0x000000000300720c */ /* 0x040fe20003f06270 */
[C---:B------:R-:W-:Y:S03]  /*5190*/  IMAD.HI.U32 R0, R3.reuse, R40, RZ ;  /* 0x0000002803007227 */ /* 0x040fe600078e00ff */
[C---:B------:R-:W-:Y:S02]  /*51a0*/  ISETP.GE.OR P0, PT, R2.reuse, R5, P0 ;  /* 0x000000050200720c */ /* 0x040fe40000706670 */
[----:B------:R-:W-:Y:S04]  /*51b0*/  SHF.R.U32.HI R0, RZ, R41, R0 ;  /* 0x00000029ff007219 */ /* 0x000fe80000011600 */
[C---:B------:R-:W-:Y:S05]  /*51c0*/  SEL R6, R3.reuse, R0, !P2 ;  /* 0x0000000003067207 */ /* 0x040fea0005000000 */
        /* <DEDUP_REMOVED lines=14> */
[----:B------:R-:W-:Y:S07]  /*52b0*/  IMAD R47, R3, R42, R47 ;  /* 0x0000002a032f7224 */ /* 0x000fee00078e022f */
.L_x_82:
[----:B------:R-:W-:Y:S01]  /*52c0*/  @!P1 IMAD.HI.U32 R0, R48, R10, RZ ;  /* 0x0000000a30009227 */ /* 0x000fe200078e00ff */
[----:B-1----:R-:W-:Y:S01]  /*52d0*/  @!P1 ISETP.NE.AND P0, PT, R8, 0x1, PT ;  /* 0x000000010800980c */ /* 0x002fe20003f05270 */
[----:B------:R-:W-:Y:S01]  /*52e0*/  ULOP3.LUT UP0, URZ, UR45, 0x90, URZ, 0xc0, !UPT ;  /* 0x000000902dff7892 */ /* 0x000fe2000f80c0ff */
[----:B------:R-:W-:Y:S01]  /*52f0*/  @!P1 ISETP.NE.AND P2, PT, R7, 0x1, PT ;  /* 0x000000010700980c */ /* 0x000fe20003f45270 */
[----:B------:R-:W-:Y:S01]  /*5300*/  @!P1 IMAD.HI.U32 R2, R47, R9, RZ ;  /* 0x000000092f029227 */ /* 0x000fe200078e00ff */
[----:B------:R-:W-:Y:S02]  /*5310*/  @!P1 SHF.R.U32.HI R0, RZ, R11, R0 ;  /* 0x0000000bff009219 */ /* 0x000fe40000011600 */
[----:B------:R-:W-:Y:S01]  /*5320*/  @P4 SHF.R.U32.HI R84, RZ, 0x10, R21 ;  /* 0x00000010ff544819 */ /* 0x000fe20000011615 */
[----:B------:R-:W-:Y:S01]  /*5330*/  VIADD R91, R91, 0x1 ;  /* 0x000000015b5b7836 */ /* 0x000fe20000000000 */
[----:B------:R-:W-:Y:S02]  /*5340*/  @!P1 SHF.R.U32.HI R2, RZ, R12, R2 ;  /* 0x0000000cff029219 */ /* 0x000fe40000011602 */
[----:B------:R-:W-:Y:S02]  /*5350*/  @!P1 SEL R3, R48, R0, !P2 ;  /* 0x0000000030039207 */ /* 0x000fe40005000000 */
[----:B------:R-:W-:Y:S05]  /*5360*/  @!P1 SEL R2, R47, R2, !P0 ;  /* 0x000000022f029207 */ /* 0x000fea0004000000 */
[----:B------:R-:W-:Y:S02]  /*5370*/  @!P1 IMAD.IADD R0, R2, 0x1, -R3 ;  /* 0x0000000102009824 */ /* 0x000fe400078e0a03 */
[----:B------:R-:W-:Y:S02]  /*5380*/  @!P1 IMAD.IADD R2, R3, 0x1, -R2 ;  /* 0x0000000103029824 */ /* 0x000fe400078e0a02 */
[----:B------:R-:W-:Y:S02]  /*5390*/  @!P1 IMAD R48, R0, R7, R48 ;  /* 0x0000000700309224 */ /* 0x000fe400078e0230 */
[----:B------:R-:W-:Y:S01]  /*53a0*/  @!P1 IMAD R47, R2, R8, R47 ;  /* 0x00000008022f9224 */ /* 0x000fe200078e022f */
[----:B------:R-:W-:Y:S06]  /*53b0*/  BRA.U !UP0, `(.L_x_83) ;  /* 0x00000001087c7547 */ /* 0x000fec000b800000 */
[----:B------:R-:W1:Y:S01]  /*53c0*/  LDCU.64 UR8, c[0x4][0x80] ;  /* 0x01001000ff0877ac */ /* 0x000e620008000a00 */
[----:B------:R-:W-:Y:S01]  /*53d0*/  MOV R2, 0x0 ;  /* 0x0000000000027802 */ /* 0x000fe20000000f00 */
[----:B------:R-:W-:Y:S02]  /*53e0*/  HFMA2 R12, -RZ, RZ, 0, 5.9604644775390625e-08 ;  /* 0x00000001ff0c7431 */ /* 0x000fe400000001ff */
[----:B------:R-:W-:Y:S01]  /*53f0*/  IMAD.MOV.U32 R8, RZ, RZ, 0x70 ;  /* 0x00000070ff087424 */ /* 0x000fe200078e00ff */
[----:B------:R2:W3:Y:S01]  /*5400*/  LDC.64 R14, c[0x4][R2] ;  /* 0x01000000020e7b82 */ /* 0x0004e20000000a00 */
[----:B------:R-:W4:Y:S01]  /*5410*/  LDCU.64 UR6, c[0x4][0x88] ;  /* 0x01001100ff0677ac */ /* 0x000f220008000a00 */
[----:B------:R-:W-:Y:S01]  /*5420*/  IMAD.MOV.U32 R13, RZ, RZ, RZ ;  /* 0x000000ffff0d7224 */ /* 0x000fe200078e00ff */
[----:B------:R-:W2:Y:S01]  /*5430*/  LDCU.64 UR4, c[0x4][0x8] ;  /* 0x01000100ff0477ac */ /* 0x000ea20008000a00 */
[----:B-1----:R-:W-:Y:S01]  /*5440*/  MOV R5, UR9 ;  /* 0x0000000900057c02 */ /* 0x002fe20008000f00 */
[----:B------:R-:W-:Y:S01]  /*5450*/  IMAD.U32 R4, RZ, RZ, UR8 ;  /* 0x00000008ff047e24 */ /* 0x000fe2000f8e00ff */
[----:B----4-:R-:W-:Y:S01]  /*5460*/  MOV R7, UR7 ;  /* 0x0000000700077c02 */ /* 0x010fe20008000f00 */
[----:B------:R-:W-:Y:S01]  /*5470*/  IMAD.U32 R6, RZ, RZ, UR6 ;  /* 0x00000006ff067e24 */ /* 0x000fe2000f8e00ff */
[----:B--2---:R-:W-:Y:S01]  /*5480*/  MOV R11, UR5 ;  /* 0x00000005000b7c02 */ /* 0x004fe20008000f00 */
[----:B------:R-:W-:Y:S02]  /*5490*/  IMAD.U32 R10, RZ, RZ, UR4 ;  /* 0x00000004ff0a7e24 */ /* 0x000fe4000f8e00ff */
[----:B------:R-:W-:Y:S07]  /*54a0*/  LEPC R20, `(.L_x_84) ;  /* 0x000000001014794e */ /* 0x000fee0000000000 */
[----:B---3-5:R-:W-:Y:S05]  /*54b0*/  CALL.ABS.NOINC R14 ;  /* 0x000000000e007343 */ /* 0x028fea0003c00000 */
.L_x_84:
[----:B------:R-:W1:Y:S01]  /*54c0*/  LDCU.64 UR8, c[0x4][0x80] ;  /* 0x01001000ff0877ac */ /* 0x000e620008000a00 */
[----:B------:R-:W2:Y:S01]  /*54d0*/  LDC.64 R2, c[0x4][R2] ;  /* 0x0100000002027b82 */ /* 0x000ea20000000a00 */
[----:B------:R-:W-:Y:S02]  /*54e0*/  HFMA2 R12, -RZ, RZ, 0, 5.9604644775390625e-08 ;  /* 0x00000001ff0c7431 */ /* 0x000fe400000001ff */
[----:B------:R-:W-:Y:S02]  /*54f0*/  IMAD.MOV.U32 R8, RZ, RZ, 0x70 ;  /* 0x00000070ff087424 */ /* 0x000fe400078e00ff */
[----:B------:R-:W-:Y:S01]  /*5500*/  IMAD.MOV.U32 R13, RZ, RZ, RZ ;  /* 0x000000ffff0d7224 */ /* 0x000fe200078e00ff */
[----:B------:R-:W3:Y:S01]  /*5510*/  LDCU.64 UR6, c[0x4][0x88] ;  /* 0x01001100ff0677ac */ /* 0x000ee20008000a00 */
[----:B------:R-:W4:Y:S01]  /*5520*/  LDCU.64 UR4, c[0x4][0x8] ;  /* 0x01000100ff0477ac */ /* 0x000f220008000a00 */
[----:B-1----:R-:W-:Y:S02]  /*5530*/  MOV R4, UR8 ;  /* 0x0000000800047c02 */ /* 0x002fe40008000f00 */
[----:B------:R-:W-:Y:S02]  /*5540*/  MOV R5, UR9 ;  /* 0x0000000900057c02 */ /* 0x000fe40008000f00 */
[----:B---3--:R-:W-:Y:S01]  /*5550*/  MOV R7, UR7 ;  /* 0x0000000700077c02 */ /* 0x008fe20008000f00 */
[----:B------:R-:W-:Y:S01]  /*5560*/  IMAD.U32 R6, RZ, RZ, UR6 ;  /* 0x00000006ff067e24 */ /* 0x000fe2000f8e00ff */
[----:B----4-:R-:W-:Y:S01]  /*5570*/  MOV R11, UR5 ;  /* 0x00000005000b7c02 */ /* 0x010fe20008000f00 */
[----:B------:R-:W-:Y:S02]  /*5580*/  IMAD.U32 R10, RZ, RZ, UR4 ;  /* 0x00000004ff0a7e24 */ /* 0x000fe4000f8e00ff */
[----:B------:R-:W-:Y:S07]  /*5590*/  LEPC R20, `(.L_x_83) ;  /* 0x000000001014794e */ /* 0x000fee0000000000 */
[----:B--2---:R-:W-:Y:S05]  /*55a0*/  CALL.ABS.NOINC R2 ;  /* 0x0000000002007343 */ /* 0x004fea0003c00000 */
.L_x_83:
[----:B------:R-:W-:Y:S01]  /*55b0*/  ISETP.NE.U32.AND P2, PT, R70, RZ, PT ;  /* 0x000000ff4600720c */ /* 0x000fe20003f45070 */
[----:B------:R-:W-:Y:S01]  /*55c0*/  UISETP.NE.AND UP1, UPT, UR46, URZ, UPT ;  /* 0x000000ff2e00728c */ /* 0x000fe2000bf25270 */
[----:B------:R-:W-:Y:S02]  /*55d0*/  ISETP.NE.U32.AND P4, PT, R66, RZ, PT ;  /* 0x000000ff4200720c */ /* 0x000fe40003f85070 */
[----:B------:R-:W-:Y:S02]  /*55e0*/  ISETP.NE.AND.EX P2, PT, R71, RZ, PT, P2 ;  /* 0x000000ff4700720c */ /* 0x000fe40003f45320 */
[----:B------:R-:W-:Y:S02]  /*55f0*/  PLOP3.LUT P1, PT, PT, PT, PT, 0x8, 0x80 ;  /* 0x000000000080781c */ /* 0x000fe40003f2e170 */
[----:B------:R-:W-:Y:S02]  /*5600*/  PLOP3.LUT P0, PT, PT, PT, UP1, 0x80, 0x8 ;  /* 0x000000000008781c */ /* 0x000fe40003f0f018 */
[----:B------:R-:W-:Y:S02]  /*5610*/  ISETP.NE.AND.EX P4, PT, R67, RZ, PT, P4 ;  /* 0x000000ff4300720c */ /* 0x000fe40003f85340 */
[----:B------:R-:W1:Y:S09]  /*5620*/  @UP1 LDCU.64 UR4, c[0x0][0x888] ;  /* 0x00011100ff0417ac */ /* 0x000e720008000a00 */
[----:B------:R-:W-:Y:S01]  /*5630*/  @P0 PLOP3.LUT P1, PT, P2, PT, PT, 0x80, 0x8 ;  /* 0x000000000008081c */ /* 0x000fe2000172f070 */
[----:B-1----:R-:W-:Y:S04]  /*5640*/  @UP1 UISETP.NE.U32.AND UP0, UPT, UR4, URZ, UPT ;  /* 0x000000ff0400128c */ /* 0x002fe8000bf05070 */
[----:B------:R-:W-:Y:S04]  /*5650*/  @UP1 UISETP.NE.AND.EX UP0, UPT, UR5, URZ, UPT, UP0 ;  /* 0x000000ff0500128c */ /* 0x000fe8000bf05300 */
[----:B------:R-:W-:Y:S01]  /*5660*/  @UP1 USEL UR4, URZ, 0xffffffff, UP0 ;  /* 0xffffffffff041887 */ /* 0x000fe20008000000 */
[----:B------:R-:W-:Y:S11]  /*5670*/  @!P2 BRA `(.L_x_85) ;  /* 0x00000000002ca947 */ /* 0x000ff60003800000 */
[----:B------:R-:W-:Y:S01]  /*5680*/  ISETP.NE.U32.AND P3, PT, R68, RZ, PT ;  /* 0x000000ff4400720c */ /* 0x000fe20003f65070 */
[----:B------:R-:W-:Y:S03]  /*5690*/  IMAD.MOV.U32 R78, RZ, RZ, 0x1 ;  /* 0x00000001ff4e7424 */ /* 0x000fe600078e00ff */
[----:B------:R-:W-:Y:S11]  /*56a0*/  ISETP.NE.AND.EX P3, PT, R69, RZ, PT, P3 ;  /* 0x000000ff4500720c */ /* 0x000ff60003f65330 */
[----:B------:R-:W-:Y:S02]  /*56b0*/  @!UPT UIADD3 URZ, UPT, UPT, URZ, URZ, URZ ;  /* 0x000000fffffff290 */ /* 0x000fe4000fffe0ff */
[----:B------:R-:W1:Y:S01]  /*56c0*/  @P3 LDC.64 R2, c[0x0][0x888] ;  /* 0x00022200ff023b82 */ /* 0x000e620000000a00 */
[----:B------:R-:W-:Y:S04]  /*56d0*/  @P3 IMAD R0, R70, UR36, RZ ;  /* 0x0000002446003c24 */ /* 0x000fe8000f8e02ff */
[----:B-1----:R-:W-:Y:S04]  /*56e0*/  @P3 IMAD.WIDE R2, R0, 0x4, R2 ;  /* 0x0000000400023825 */ /* 0x002fe800078e0202 */
[----:B------:R-:W-:Y:S01]  /*56f0*/  HFMA2 R0, -RZ, RZ, 0, 5.9604644775390625e-08 ;  /* 0x00000001ff007431 */ /* 0x000fe200000001ff */
[----:B-----5:R1:W5:Y:S04]  /*5700*/  @P3 LDG.E R51, desc[UR40][R2.64] ;  /* 0x0000002802333981 */ /* 0x020368000c1e1900 */
[----:B------:R-:W-:Y:S01]  /*5710*/  @!P3 PRMT R78, R0, 0x7610, R78 ;  /* 0x00007610004eb816 */ /* 0x000fe2000000004e */
[----:B-1----:R-:W2:Y:S06]  /*5720*/  @!P3 LDC R51, c[0x0][0x880] ;  /* 0x00022000ff33bb82 */ /* 0x002eac0000000800 */
.L_x_85:
[----:B------:R-:W-:Y:S05]  /*5730*/  @!P4 BRA `(.L_x_86) ;  /* 0x000000000020c947 */ /* 0x000fea0003800000 */
[----:B------:R-:W-:Y:S04]  /*5740*/  ISETP.NE.U32.AND P3, PT, R64, RZ, PT ;  /* 0x000000ff4000720c */ /* 0x000fe80003f65070 */
[----:B------:R-:W-:Y:S11]  /*5750*/  ISETP.NE.AND.EX P3, PT, R65, RZ, PT, P3 ;  /* 0x000000ff4100720c */ /* 0x000ff60003f65330 */
[----:B------:R-:W-:Y:S02]  /*5760*/  @!UPT UIADD3 URZ, UPT, UPT, URZ, URZ, URZ ;  /* 0x000000fffffff290 */ /* 0x000fe4000fffe0ff */
[----:B------:R-:W1:Y:S01]  /*5770*/  @P3 LDC.64 R2, c[0x0][0x8a8] ;  /* 0x00022a00ff023b82 */ /* 0x000e620000000a00 */
[----:B------:R-:W-:Y:S04]  /*5780*/  @P3 IMAD R0, R66, UR36, RZ ;  /* 0x0000002442003c24 */ /* 0x000fe8000f8e02ff */
[----:B-1----:R-:W-:Y:S05]  /*5790*/  @P3 IMAD.WIDE R2, R0, 0x4, R2 ;  /* 0x0000000400023825 */ /* 0x002fea00078e0202 */
[----:B-----5:R1:W5:Y:S02]  /*57a0*/  @P3 LDG.E R50, desc[UR40][R2.64] ;  /* 0x0000002802323981 */ /* 0x020364000c1e1900 */
[----:B-1----:R-:W3:Y:S02]  /*57b0*/  @!P3 LDC R50, c[0x0][0x8a0] ;  /* 0x00022800ff32bb82 */ /* 0x002ee40000000800 */
.L_x_86:
[----:B--2--5:R-:W-:Y:S01]  /*57c0*/  @P0 FSETP.NEU.AND P4, PT, R51, RZ, PT ;  /* 0x000000ff3300020b */ /* 0x024fe20003f8d000 */
[----:B------:R-:W-:Y:S01]  /*57d0*/  IMAD.U32 R0, RZ, RZ, UR4 ;  /* 0x00000004ff007e24 */ /* 0x000fe2000f8e00ff */
[----:B------:R-:W-:Y:S01]  /*57e0*/  @P0 LOP3.LUT P3, RZ, R78, 0xff, RZ, 0xc0, !PT ;  /* 0x000000ff4eff0812 */ /* 0x000fe2000786c0ff */
[----:B------:R-:W-:Y:S01]  /*57f0*/  BSSY B1, `(.L_x_87) ;  /* 0x0000034000017945 */ /* 0x000fe20003800000 */
[----:B------:R-:W-:Y:S02]  /*5800*/  @P0 SEL R2, RZ, 0xffffffff, P4 ;  /* 0xffffffffff020807 */ /* 0x000fe40002000000 */
[----:B------:R-:W-:Y:S02]  /*5810*/  CS2R R62, SRZ ;  /* 0x00000000003e7805 */ /* 0x000fe4000001ff00 */
[----:B------:R-:W-:Y:S02]  /*5820*/  LEA R17, R49, UR42, 0x3 ;  /* 0x0000002a31117c11 */ /* 0x000fe4000f8e18ff */
[----:B------:R-:W-:Y:S02]  /*5830*/  CS2R R60, SRZ ;  /* 0x00000000003c7805 */ /* 0x000fe4000001ff00 */
[----:B------:R-:W-:Y:S01]  /*5840*/  @P1 SEL R2, R0, R2, !P3 ;  /* 0x0000000200021207 */ /* 0x000fe20005800000 */
[----:B------:R-:W-:Y:S01]  /*5850*/  IMAD.U32 R0, RZ, RZ, UR44 ;  /* 0x0000002cff007e24 */ /* 0x000fe2000f8e00ff */
[----:B------:R-:W-:Y:S02]  /*5860*/  PLOP3.LUT P4, PT, PT, PT, PT, 0x8, 0x80 ;  /* 0x000000000080781c */ /* 0x000fe40003f8e170 */
[----:B------:R-:W-:Y:S02]  /*5870*/  CS2R R54, SRZ ;  /* 0x0000000000367805 */ /* 0x000fe4000001ff00 */
[----:B------:R-:W-:Y:S02]  /*5880*/  @P0 LOP3.LUT R2, R2, 0x1, RZ, 0xc0, !PT ;  /* 0x0000000102020812 */ /* 0x000fe400078ec0ff */
[----:B------:R-:W-:Y:S02]  /*5890*/  CS2R R52, SRZ ;  /* 0x0000000000347805 */ /* 0x000fe4000001ff00 */
[----:B------:R-:W-:Y:S02]  /*58a0*/  LEA R0, R0, UR42, 0x3 ;  /* 0x0000002a00007c11 */ /* 0x000fe4000f8e18ff */
[----:B------:R-:W-:Y:S02]  /*58b0*/  CS2R R58, SRZ ;  /* 0x00000000003a7805 */ /* 0x000fe4000001ff00 */
[----:B------:R-:W-:Y:S02]  /*58c0*/  ISETP.NE.U32.OR P5, PT, R2, 0x1, !P0 ;  /* 0x000000010200780c */ /* 0x000fe400047a5470 */
[----:B------:R-:W-:Y:S02]  /*58d0*/  CS2R R56, SRZ ;  /* 0x0000000000387805 */ /* 0x000fe4000001ff00 */
[----:B------:R-:W-:Y:S02]  /*58e0*/  LOP3.LUT R2, R88, 0x1, RZ, 0x3c, !PT ;  /* 0x0000000158027812 */ /* 0x000fe400078e3cff */
[----:B------:R-:W-:Y:S07]  /*58f0*/  P2R R92, PR, RZ, 0x20 ;  /* 0x00000020ff5c7803 */ /* 0x000fee0000000000 */
[----:B------:R-:W-:Y:S04]  /*5900*/  @P5 SHF.L.U32 R3, R2, 0x1f, RZ ;  /* 0x0000001f02035819 */ /* 0x000fe800000006ff */
[----:B------:R1:W2:Y:S02]  /*5910*/  @P5 SYNCS.PHASECHK.TRANS64.TRYWAIT P0, [R0+URZ+0x70], R3 ;  /* 0x00007003000055a7 */ /* 0x0002a400080011ff */
[----:B-1----:R-:W-:Y:S04]  /*5920*/  SHF.L.U32 R3, R87, 0x1f, RZ ;  /* 0x0000001f57037819 */ /* 0x002fe800000006ff */
[----:B------:R1:W4:Y:S01]  /*5930*/  SYNCS.PHASECHK.TRANS64.TRYWAIT P3, [R17+URZ+0xc0], R3 ;  /* 0x0000c003110075a7 */ /* 0x00032200080611ff */
[----:B--2---:R-:W-:Y:S01]  /*5940*/  @P5 PLOP3.LUT P4, PT, P0, PT, PT, 0x8, 0x80 ;  /* 0x000000000080581c */ /* 0x004fe2000078e170 */
[----:B------:R-:W-:Y:S01]  /*5950*/  @!UPT UIADD3 URZ, UPT, UPT, URZ, URZ, URZ ;  /* 0x000000fffffff290 */ /* 0x000fe2000fffe0ff */
[----:B-1----:R-:W-:Y:S11]  /*5960*/  @!P5 BRA `(.L_x_88) ;  /* 0x000000000070d947 */ /* 0x002ff60003800000 */
[----:B------:R-:W-:Y:S01]  /*5970*/  ISETP.NE.U32.AND P0, PT, RZ, UR38, PT ;  /* 0x00000026ff007c0c */ /* 0x000fe2000bf05070 */
[----:B------:R-:W-:Y:S01]  /*5980*/  BSSY B0, `(.L_x_89) ;  /* 0x000000e000007945 */ /* 0x000fe20003800000 */
[----:B------:R-:W-:Y:S02]  /*5990*/  FSETP.NEU.AND P1, PT, R51, RZ, PT ;  /* 0x000000ff3300720b */ /* 0x000fe40003f2d000 */
[----:B------:R-:W-:Y:S02]  /*59a0*/  ISETP.NE.AND.EX P0, PT, RZ, UR39, PT, P0 ;  /* 0x00000027ff007c0c */ /* 0x000fe4000bf05300 */
[----:B------:R-:W-:Y:S02]  /*59b0*/  SEL R4, RZ, 0xffffffff, P1 ;  /* 0xffffffffff047807 */ /* 0x000fe40000800000 */
[----:B------:R-:W-:Y:S02]  /*59c0*/  LOP3.LUT P1, RZ, R78, 0xff, RZ, 0xc0, !PT ;  /* 0x000000ff4eff7812 */ /* 0x000fe4000782c0ff */
[----:B------:R-:W-:Y:S04]  /*59d0*/  SEL R5, RZ, 0xffffffff, P0 ;  /* 0xffffffffff057807 */ /* 0x000fe80000000000 */
[----:B------:R-:W-:Y:S04]  /*59e0*/  @P2 SEL R4, R5, R4, !P1 ;  /* 0x0000000405042207 */ /* 0x000fe80004800000 */
[----:B------:R-:W-:Y:S04]  /*59f0*/  LOP3.LUT R4, R4, 0x1, RZ, 0xc0, !PT ;  /* 0x0000000104047812 */ /* 0x000fe800078ec0ff */
[----:B------:R-:W-:Y:S01]  /*5a00*/  ISETP.NE.U32.AND P0, PT, R4, 0x1, PT ;  /* 0x000000010400780c */ /* 0x000fe20003f05070 */
[----:B------:R-:W-:Y:S01]  /*5a10*/  IMAD.U32 R4, RZ, RZ, UR44 ;  /* 0x0000002cff047e24 */ /* 0x000fe2000f8e00ff */
[----:B------:R-:W-:Y:S11]  /*5a20*/  @!P4 BRA `(.L_x_90) ;  /* 0x00000000000cc947 */ /* 0x000ff60003800000 */
[----:B------:R-:W-:Y:S04]  /*5a30*/  SHF.L.U32 R2, R2, 0x1f, RZ ;  /* 0x0000001f02027819 */ /* 0x000fe800000006ff */
[----:B------:R-:W1:Y:S02]  /*5a40*/  SYNCS.PHASECHK.TRANS64.TRYWAIT P1, [R0+URZ+0x70], R2 ;  /* 0x00007002000075a7 */ /* 0x000e6400080211ff */
[----:B-1----:R-:W-:Y:S05]  /*5a50*/  @!P1 BRA `(.L_x_91) ;  /* 0x0000001800ac9947 */ /* 0x002fea0003800000 */
.L_x_90:
[----:B------:R-:W-:Y:S05]  /*5a60*/  BSYNC B0 ;  /* 0x0000000000007941 */ /* 0x000fea0003800000 */
.L_x_89:
[----:B-1----:R-:W-:Y:S01]  /*5a70*/  @P0 IMAD R0, R4, 0xc00, R82 ;  /* 0x00000c0004000824 */ /* 0x002fe200078e0252 */
[----:B------:R-:W-:Y:S02]  /*5a80*/  CS2R R58, SRZ ;  /* 0x00000000003a7805 */ /* 0x000fe4000001ff00 */
[----:B------:R-:W-:Y:S02]  /*5a90*/  CS2R R56, SRZ ;  /* 0x0000000000387805 */ /* 0x000fe4000001ff00 */
[----:B------:R-:W-:Y:S02]  /*5aa0*/  CS2R R54, SRZ ;  /* 0x0000000000367805 */ /* 0x000fe4000001ff00 */
[----:B------:R-:W-:Y:S01]  /*5ab0*/  CS2R R52, SRZ ;  /* 0x0000000000347805 */ /* 0x000fe2000001ff00 */
[----:B------:R-:W-:Y:S01]  /*5ac0*/  IMAD.MOV.U32 R62, RZ, RZ, RZ ;  /* 0x000000ffff3e7224 */ /* 0x000fe200078e00ff */
[----:B------:R-:W-:Y:S02]  /*5ad0*/  CS2R R60, SRZ ;  /* 0x00000000003c7805 */ /* 0x000fe4000001ff00 */
[----:B------:R-:W-:Y:S01]  /*5ae0*/  @P0 LEA R0, R0, UR42, 0x1 ;  /* 0x0000002a00000c11 */ /* 0x000fe2000f8e08ff */
[----:B------:R-:W-:Y:S05]  /*5af0*/  @P0 WARPSYNC.ALL ;  /* 0x0000000000000948 */ /* 0x000fea0003800000 */
[----:B------:R1:W2:Y:S04]  /*5b00*/  @P0 LDSM.16.M88.4 R56, [R0+0x200] ;  /* 0x000200000038083b */ /* 0x0002a80000000200 */
[----:B------:R1:W1:Y:S04]  /*5b10*/  @P0 LDSM.16.M88.4 R52, [R0+0xa00] ;  /* 0x000a00000034083b */ /* 0x0002680000000200 */
[----:B------:R1:W1:Y:S02]  /*5b20*/  @P0 LDSM.16.M88.4 R60, [R0+0x1200] ;  /* 0x00120000003c083b */ /* 0x0002640000000200 */
.L_x_88:
[----:B------:R-:W-:Y:S05]  /*5b30*/  BSYNC B1 ;  /* 0x0000000000017941 */ /* 0x000fea0003800000 */
.L_x_87:
[C---:B------:R-:W-:Y:S04]  /*5b40*/  LEA.HI R2, R49.reuse, R49, RZ, 0x1 ;  /* 0x0000003131027211 */ /* 0x040fe800078f08ff */
[----:B-1----:R-:W-:Y:S02]  /*5b50*/  SHF.R.U32.HI R0, RZ, 0x1, R2 ;  /* 0x00000001ff007819 */ /* 0x002fe40000011602 */
[----:B------:R-:W-:Y:S03]  /*5b60*/  LOP3.LUT R2, R2, 0xffe, RZ, 0xc0, !PT ;  /* 0x00000ffe02027812 */ /* 0x000fe600078ec0ff */
[----:B------:R-:W-:Y:S02]  /*5b70*/  IMAD R0, R0, 0x30, R16 ;  /* 0x0000003000007824 */ /* 0x000fe400078e0210 */
[----:B------:R-:W-:Y:S04]  /*5b80*/  IMAD.IADD R2, R49, 0x1, -R2 ;  /* 0x0000000131027824 */ /* 0x000fe800078e0a02 */
[----:B------:R-:W-:Y:S05]  /*5b90*/  IMAD R2, R2, 0x100000, R0 ;  /* 0x0010000002027824 */ /* 0x000fea00078e0200 */
[----:B------:R-:W-:Y:S04]  /*5ba0*/  SHF.R.U32.HI R0, RZ, 0x15, R2 ;  /* 0x00000015ff007819 */ /* 0x000fe80000011602 */
[----:B------:R-:W-:Y:S01]  /*5bb0*/  LOP3.LUT P0, RZ, R0, 0x3, R83, 0x48, !PT ;  /* 0x0000000300ff7812 */ /* 0x000fe20007804853 */
[----:B------:R-:W-:Y:S01]  /*5bc0*/  @!UPT UIADD3 URZ, UPT, UPT, URZ, URZ, URZ ;  /* 0x000000fffffff290 */ /* 0x000fe2000fffe0ff */
[----:B----4-:R-:W-:Y:S11]  /*5bd0*/  @P3 BRA `(.L_x_92) ;  /* 0x0000000000083947 */ /* 0x010ff60003800000 */
[----:B------:R-:W1:Y:S02]  /*5be0*/  SYNCS.PHASECHK.TRANS64.TRYWAIT P1, [R17+URZ+0xc0], R3 ;  /* 0x0000c003110075a7 */ /* 0x000e6400080211ff */
[----:B-1----:R-:W-:Y:S05]  /*5bf0*/  @!P1 BRA `(.L_x_93) ;  /* 0x0000001800589947 */ /* 0x002fea0003800000 */
.L_x_92:
[----:B------:R-:W-:Y:S05]  /*5c00*/  @!P0 BRA `(.L_x_94) ;  /* 0x0000000000408947 */ /* 0x000fea0003800000 */
[----:B------:R-:W4:Y:S01]  /*5c10*/  LDCU.64 UR8, c[0x4][0x70] ;  /* 0x01000e00ff0877ac */ /* 0x000f220008000a00 */
[----:B------:R-:W-:Y:S01]  /*5c20*/  MOV R15, 0x0 ;  /* 0x00000000000f7802 */ /* 0x000fe20000000f00 */
[----:B------:R-:W-:Y:S02]  /*5c30*/  HFMA2 R12, -RZ, RZ, 0, 5.9604644775390625e-08 ;  /* 0x00000001ff0c7431 */ /* 0x000fe400000001ff */
[----:B------:R-:W-:Y:S02]  /*5c40*/  IMAD.MOV.U32 R8, RZ, RZ, 0x192 ;  /* 0x00000192ff087424 */ /* 0x000fe400078e00ff */
[----:B------:R-:W-:Y:S01]  /*5c50*/  IMAD.MOV.U32 R13, RZ, RZ, RZ ;  /* 0x000000ffff0d7224 */ /* 0x000fe200078e00ff */
[----:B------:R-:W5:Y:S01]  /*5c60*/  LDCU.64 UR6, c[0x4][0x78] ;  /* 0x01000f00ff0677ac */ /* 0x000f620008000a00 */
[----:B------:R-:W1:Y:S01]  /*5c70*/  LDC.64 R14, c[0x4][R15] ;  /* 0x010000000f0e7b82 */ /* 0x000e620000000a00 */
[----:B------:R-:W2:Y:S01]  /*5c80*/  LDCU.64 UR4, c[0x4][0x10] ;  /* 0x01000200ff0477ac */ /* 0x000ea20008000a00 */
[----:B----4-:R-:W-:Y:S01]  /*5c90*/  MOV R5, UR9 ;  /* 0x0000000900057c02 */ /* 0x010fe20008000f00 */
[----:B------:R-:W-:Y:S01]  /*5ca0*/  IMAD.U32 R4, RZ, RZ, UR8 ;  /* 0x00000008ff047e24 */ /* 0x000fe2000f8e00ff */
[----:B-----5:R-:W-:Y:S01]  /*5cb0*/  MOV R7, UR7 ;  /* 0x0000000700077c02 */ /* 0x020fe20008000f00 */
[----:B------:R-:W-:Y:S01]  /*5cc0*/  IMAD.U32 R6, RZ, RZ, UR6 ;  /* 0x00000006ff067e24 */ /* 0x000fe2000f8e00ff */
[----:B--2---:R-:W-:Y:S01]  /*5cd0*/  MOV R11, UR5 ;  /* 0x00000005000b7c02 */ /* 0x004fe20008000f00 */
[----:B------:R-:W-:Y:S02]  /*5ce0*/  IMAD.U32 R10, RZ, RZ, UR4 ;  /* 0x00000004ff0a7e24 */ /* 0x000fe4000f8e00ff */
[----:B------:R-:W-:Y:S07]  /*5cf0*/  LEPC R20, `(.L_x_94) ;  /* 0x000000001014794e */ /* 0x000fee0000000000 */
[----:B-1-3--:R-:W-:Y:S05]  /*5d00*/  CALL.ABS.NOINC R14 ;  /* 0x000000000e007343 */ /* 0x00afea0003c00000 */
.L_x_94:
[----:B------:R-:W-:Y:S05]  /*5d10*/  WARPSYNC.ALL ;  /* 0x0000000000007948 */ /* 0x000fea0003800000 */
[C---:B------:R-:W-:Y:S01]  /*5d20*/  R2UR UR4, R2.reuse ;  /* 0x00000000020472ca */ /* 0x040fe200000e0000 */
[----:B------:R-:W-:Y:S05]  /*5d30*/  VIADD R0, R2, 0x10 ;  /* 0x0000001002007836 */ /* 0x000fea0000000000 */
[----:B------:R-:W-:Y:S04]  /*5d40*/  SHF.R.U32.HI R0, RZ, 0x15, R0 ;  /* 0x00000015ff007819 */ /* 0x000fe80000011600 */
[----:B------:R-:W-:Y:S03]  /*5d50*/  LOP3.LUT P0, RZ, R0, 0x3, R83, 0x48, !PT ;  /* 0x0000000300ff7812 */ /* 0x000fe60007804853 */
[----:B------:R-:W4:Y:S10]  /*5d60*/  LDTM.16dp256bit.x2 R32, tmem[UR4] ;  /* 0x00000004002079ee */ /* 0x000f3400080a0000 */
[----:B----4-:R-:W-:Y:S05]  /*5d70*/  @!P0 BRA `(.L_x_95) ;  /* 0x0000000000408947 */ /* 0x010fea0003800000 */
        /* <DEDUP_REMOVED lines=16> */
.L_x_95:
[----:B------:R-:W-:Y:S05]  /*5e80*/  WARPSYNC.ALL ;  /* 0x0000000000007948 */ /* 0x000fea0003800000 */
[C---:B------:R-:W-:Y:S01]  /*5e90*/  R2UR UR4, R2.reuse ;  /* 0x00000000020472ca */ /* 0x040fe200000e0000 */
[----:B------:R-:W-:Y:S05]  /*5ea0*/  VIADD R0, R2, 0x20 ;  /* 0x0000002002007836 */ /* 0x000fea0000000000 */
[----:B------:R-:W-:Y:S04]  /*5eb0*/  SHF.R.U32.HI R0, RZ, 0x15, R0 ;  /* 0x00000015ff007819 */ /* 0x000fe80000011600 */
[----:B------:R-:W-:Y:S03]  /*5ec0*/  LOP3.LUT P0, RZ, R0, 0x3, R83, 0x48, !PT ;  /* 0x0000000300ff7812 */ /* 0x000fe60007804853 */
[----:B------:R-:W4:Y:S10]  /*5ed0*/  LDTM.16dp256bit.x2 R24, tmem[UR4+0x10] ;  /* 0x00001004001879ee */ /* 0x000f3400080a0000 */
        /* <DEDUP_REMOVED lines=17> */
.L_x_96:
[----:B------:R-:W-:Y:S01]  /*5ff0*/  ISETP.NE.AND P0, PT, R89, RZ, PT ;  /* 0x000000ff5900720c */ /* 0x000fe20003f05270 */
[----:B------:R-:W-:Y:S05]  /*6000*/  WARPSYNC.ALL ;  /* 0x0000000000007948 */ /* 0x000fea0003800000 */
[----:B------:R-:W-:Y:S01]  /*6010*/  R2UR UR4, R2 ;  /* 0x00000000020472ca */ /* 0x000fe200000e0000 */
[C---:B---3--:R-:W-:Y:S01]  /*6020*/  FMUL R0, R50.reuse, R32 ;  /* 0x0000002032007220 */ /* 0x048fe20000400000 */
[--C-:B--2---:R-:W-:Y:S02]  /*6030*/  HADD2.F32 R32, -RZ, R56.reuse.H0_H0 ;  /* 0x20000038ff207230 */ /* 0x104fe40000004100 */
[C---:B------:R-:W-:Y:S01]  /*6040*/  FMUL R2, R50.reuse, R33 ;  /* 0x0000002132027220 */ /* 0x040fe20000400000 */
[----:B------:R-:W-:Y:S02]  /*6050*/  HADD2.F32 R33, -RZ, R56.H1_H1 ;  /* 0x30000038ff217230 */ /* 0x000fe40000004100 */
[C---:B-1----:R-:W-:Y:S01]  /*6060*/  FMUL R3, R50.reuse, R34 ;  /* 0x0000002232037220 */ /* 0x042fe20000400000 */
[--C-:B------:R-:W-:Y:S02]  /*6070*/  HADD2.F32 R34, -RZ, R57.reuse.H0_H0 ;  /* 0x20000039ff227230 */ /* 0x100fe40000004100 */
[C---:B------:R-:W-:Y:S01]  /*6080*/  FFMA R0, R51.reuse, R32, R0 ;  /* 0x0000002033007223 */ /* 0x040fe20000000000 */
[----:B------:R-:W-:Y:S01]  /*6090*/  FMUL R12, R50, R35 ;  /* 0x00000023320c7220 */ /* 0x000fe20000400000 */
[----:B------:R-:W-:Y:S02]  /*60a0*/  HADD2.F32 R35, -RZ, R57.H1_H1 ;  /* 0x30000039ff237230 */ /* 0x000fe40000004100 */
[C---:B------:R-:W-:Y:S01]  /*60b0*/  FFMA R2, R51.reuse, R33, R2 ;  /* 0x0000002133027223 */ /* 0x040fe20000000002 */
[C---:B------:R-:W-:Y:S01]  /*60c0*/  FFMA R3, R51.reuse, R34, R3 ;  /* 0x0000002233037223 */ /* 0x040fe20000000003 */
[----:B------:R-:W-:Y:S01]  /*60d0*/  HADD2.F32 R56, -RZ, R61.H0_H0 ;  /* 0x2000003dff387230 */ /* 0x000fe20000004100 */
[----:B------:R-:W1:Y:S01]  /*60e0*/  LDTM.16dp256bit.x2 R4, tmem[UR4+0x20] ;  /* 0x00002004000479ee */ /* 0x000e6200080a0000 */
[----:B------:R-:W-:Y:S01]  /*60f0*/  NOP ;  /* 0x0000000000007918 */ /* 0x000fe20000000000 */
[----:B------:R-:W-:Y:S01]  /*6100*/  F2FP.F16.F32.PACK_AB R32, R2, R0 ;  /* 0x000000000220723e */ /* 0x000fe200000000ff */
[----:B------:R-:W-:Y:S01]  /*6110*/  FFMA R12, R51, R35, R12 ;  /* 0x00000023330c7223 */ /* 0x000fe2000000000c */
[C---:B------:R-:W-:Y:S01]  /*6120*/  FMUL R13, R50.reuse, R36 ;  /* 0x00000024320d7220 */ /* 0x040fe20000400000 */
[--C-:B------:R-:W-:Y:S01]  /*6130*/  HADD2.F32 R36, -RZ, R58.reuse.H0_H0 ;  /* 0x2000003aff247230 */ /* 0x100fe20000004100 */
[----:B------:R-:W-:Y:S01]  /*6140*/  R2UR UR5, R17 ;  /* 0x00000000110572ca */ /* 0x000fe200000e0000 */
[----:B------:R-:W-:Y:S01]  /*6150*/  FMUL R14, R50, R37 ;  /* 0x00000025320e7220 */ /* 0x000fe20000400000 */
[----:B------:R-:W-:Y:S01]  /*6160*/  F2FP.F16.F32.PACK_AB R33, R12, R3 ;  /* 0x000000030c21723e */ /* 0x000fe200000000ff */
[C---:B------:R-:W-:Y:S01]  /*6170*/  FMUL R15, R50.reuse, R38 ;  /* 0x00000026320f7220 */ /* 0x040fe20000400000 */
[----:B------:R-:W-:Y:S02]  /*6180*/  HADD2.F32 R37, -RZ, R58.H1_H1 ;  /* 0x3000003aff257230 */ /* 0x000fe40000004100 */
[C---:B------:R-:W-:Y:S01]  /*6190*/  FFMA R13, R51.reuse, R36, R13 ;  /* 0x00000024330d7223 */ /* 0x040fe2000000000d */
[C---:B------:R-:W-:Y:S01]  /*61a0*/  FMUL R17, R50.reuse, R39 ;  /* 0x0000002732117220 */ /* 0x040fe20000400000 */
[--C-:B------:R-:W-:Y:S02]  /*61b0*/  HADD2.F32 R38, -RZ, R59.reuse.H0_H0 ;  /* 0x2000003bff267230 */ /* 0x100fe40000004100 */
[C---:B------:R-:W-:Y:S01]  /*61c0*/  FMUL R20, R50.reuse, R26 ;  /* 0x0000001a32147220 */ /* 0x040fe20000400000 */
[----:B------:R-:W-:Y:S02]  /*61d0*/  HADD2.F32 R39, -RZ, R59.H1_H1 ;  /* 0x3000003bff277230 */ /* 0x000fe40000004100 */
[C---:B------:R-:W-:Y:S01]  /*61e0*/  FFMA R14, R51.reuse, R37, R14 ;  /* 0x00000025330e7223 */ /* 0x040fe2000000000e */
[----:B------:R-:W-:Y:S01]  /*61f0*/  FMUL R21, R50, R27 ;  /* 0x0000001b32157220 */ /* 0x000fe20000400000 */
[--C-:B------:R-:W-:Y:S02]  /*6200*/  HADD2.F32 R26, -RZ, R52.reuse.H0_H0 ;  /* 0x20000034ff1a7230 */ /* 0x100fe40000004100 */
[C---:B------:R-:W-:Y:S01]  /*6210*/  FFMA R15, R51.reuse, R38, R15 ;  /* 0x00000026330f7223 */ /* 0x040fe2000000000f */
[----:B------:R-:W-:Y:S01]  /*6220*/  FFMA R17, R51, R39, R17 ;  /* 0x0000002733117223 */ /* 0x000fe20000000011 */
[----:B------:R-:W-:Y:S01]  /*6230*/  F2FP.F16.F32.PACK_AB R34, R14, R13 ;  /* 0x0000000d0e22723e */ /* 0x000fe200000000ff */
[----:B------:R-:W-:Y:S01]  /*6240*/  UIADD3 UR5, UPT, UPT, UR5, 0xe0, URZ ;  /* 0x000000e005057890 */ /* 0x000fe2000fffe0ff */
[C---:B------:R-:W-:Y:S01]  /*6250*/  FMUL R18, R50.reuse, R24 ;  /* 0x0000001832127220 */ /* 0x040fe20000400000 */
[----:B------:R-:W-:Y:S01]  /*6260*/  HADD2.F32 R27, -RZ, R52.H1_H1 ;  /* 0x30000034ff1b7230 */ /* 0x000fe20000004100 */
[----:B------:R-:W-:Y:S01]  /*6270*/  F2FP.F16.F32.PACK_AB R35, R17, R15 ;  /* 0x0000000f1123723e */ /* 0x000fe200000000ff */
[----:B------:R-:W-:Y:S01]  /*6280*/  UPRMT UR5, UR37, 0x654, UR5 ;  /* 0x0000065425057896 */ /* 0x000fe20008000005 */
[C---:B------:R-:W-:Y:S01]  /*6290*/  FFMA R18, R51.reuse, R26, R18 ;  /* 0x0000001a33127223 */ /* 0x040fe20000000012 */
[C---:B------:R-:W-:Y:S01]  /*62a0*/  FMUL R22, R50.reuse, R28 ;  /* 0x0000001c32167220 */ /* 0x040fe20000400000 */
[--C-:B------:R-:W-:Y:S02]  /*62b0*/  HADD2.F32 R28, -RZ, R53.reuse.H0_H0 ;  /* 0x20000035ff1c7230 */ /* 0x100fe40000004100 */
[C---:B------:R-:W-:Y:S01]  /*62c0*/  FMUL R19, R50.reuse, R25 ;  /* 0x0000001932137220 */ /* 0x040fe20000400000 */
[C---:B------:R-:W-:Y:S01]  /*62d0*/  FMUL R23, R50.reuse, R29 ;  /* 0x0000001d32177220 */ /* 0x040fe20000400000 */
[----:B------:R-:W-:Y:S02]  /*62e0*/  HADD2.F32 R29, -RZ, R53.H1_H1 ;  /* 0x30000035ff1d7230 */ /* 0x000fe40000004100 */
[C---:B------:R-:W-:Y:S01]  /*62f0*/  FMUL R24, R50.reuse, R30 ;  /* 0x0000001e32187220 */ /* 0x040fe20000400000 */
[C---:B------:R-:W-:Y:S01]  /*6300*/  FFMA R19, R51.reuse, R27, R19 ;  /* 0x0000001b33137223 */ /* 0x040fe20000000013 */
[C---:B------:R-:W-:Y:S01]  /*6310*/  FMUL R25, R50.reuse, R31 ;  /* 0x0000001f32197220 */ /* 0x040fe20000400000 */
[--C-:B------:R-:W-:Y:S02]  /*6320*/  HADD2.F32 R30, -RZ, R54.reuse.H0_H0 ;  /* 0x20000036ff1e7230 */ /* 0x100fe40000004100 */
[C---:B------:R-:W-:Y:S01]  /*6330*/  FFMA R20, R51.reuse, R28, R20 ;  /* 0x0000001c33147223 */ /* 0x040fe20000000014 */
[----:B------:R-:W-:Y:S01]  /*6340*/  HADD2.F32 R31, -RZ, R54.H1_H1 ;  /* 0x30000036ff1f7230 */ /* 0x000fe20000004100 */
[----:B------:R-:W-:Y:S01]  /*6350*/  MOV R0, UR44 ;  /* 0x0000002c00007c02 */ /* 0x000fe20008000f00 */
[--C-:B------:R-:W-:Y:S02]  /*6360*/  HADD2.F32 R52, -RZ, R55.reuse.H0_H0 ;  /* 0x20000037ff347230 */ /* 0x100fe40000004100 */
[C---:B------:R-:W-:Y:S01]  /*6370*/  FFMA R21, R51.reuse, R29, R21 ;  /* 0x0000001d33157223 */ /* 0x040fe20000000015 */
[----:B------:R-:W-:Y:S02]  /*6380*/  HADD2.F32 R53, -RZ, R55.H1_H1 ;  /* 0x30000037ff357230 */ /* 0x000fe40000004100 */
[C---:B------:R-:W-:Y:S01]  /*6390*/  FFMA R22, R51.reuse, R30, R22 ;  /* 0x0000001e33167223 */ /* 0x040fe20000000016 */
[--C-:B------:R-:W-:Y:S02]  /*63a0*/  HADD2.F32 R54, -RZ, R60.reuse.H0_H0 ;  /* 0x2000003cff367230 */ /* 0x100fe40000004100 */
[C---:B-1----:R-:W-:Y:S01]  /*63b0*/  FMUL R4, R50.reuse, R4 ;  /* 0x0000000432047220 */ /* 0x042fe20000400000 */
[----:B------:R-:W-:Y:S02]  /*63c0*/  HADD2.F32 R55, -RZ, R60.H1_H1 ;  /* 0x3000003cff377230 */ /* 0x000fe40000004100 */
[C---:B------:R-:W-:Y:S01]  /*63d0*/  FFMA R23, R51.reuse, R31, R23 ;  /* 0x0000001f33177223 */ /* 0x040fe20000000017 */
[C---:B------:R-:W-:Y:S01]  /*63e0*/  FMUL R5, R50.reuse, R5 ;  /* 0x0000000532057220 */ /* 0x040fe20000400000 */
[C---:B------:R-:W-:Y:S01]  /*63f0*/  FFMA R24, R51.reuse, R52, R24 ;  /* 0x0000003433187223 */ /* 0x040fe20000000018 */
[----:B------:R-:W-:Y:S02]  /*6400*/  HADD2.F32 R57, -RZ, R61.H1_H1 ;  /* 0x3000003dff397230 */ /* 0x000fe40000004100 */
[----:B------:R-:W-:Y:S01]  /*6410*/  FMUL R6, R50, R6 ;  /* 0x0000000632067220 */ /* 0x000fe20000400000 */
[C---:B------:R-:W-:Y:S01]  /*6420*/  FFMA R25, R51.reuse, R53, R25 ;  /* 0x0000003533197223 */ /* 0x040fe20000000019 */
[----:B------:R-:W-:Y:S02]  /*6430*/  IMAD R0, R0, 0xc00, R82 ;  /* 0x00000c0000007824 */ /* 0x000fe400078e0252 */
[C---:B------:R-:W-:Y:S01]  /*6440*/  FMUL R7, R50.reuse, R7 ;  /* 0x0000000732077220 */ /* 0x040fe20000400000 */
[--C-:B------:R-:W-:Y:S02]  /*6450*/  HADD2.F32 R58, -RZ, R62.reuse.H0_H0 ;  /* 0x2000003eff3a7230 */ /* 0x100fe40000004100 */
[C---:B------:R-:W-:Y:S01]  /*6460*/  FFMA R4, R51.reuse, R54, R4 ;  /* 0x0000003633047223 */ /* 0x040fe20000000004 */
[----:B------:R-:W-:Y:S02]  /*6470*/  HADD2.F32 R59, -RZ, R62.H1_H1 ;  /* 0x3000003eff3b7230 */ /* 0x000fe40000004100 */
[C---:B------:R-:W-:Y:S01]  /*6480*/  FMUL R8, R50.reuse, R8 ;  /* 0x0000000832087220 */ /* 0x040fe20000400000 */
[C---:B------:R-:W-:Y:S01]  /*6490*/  FFMA R5, R51.reuse, R55, R5 ;  /* 0x0000003733057223 */ /* 0x040fe20000000005 */
[--C-:B------:R-:W-:Y:S02]  /*64a0*/  HADD2.F32 R60, -RZ, R63.reuse.H0_H0 ;  /* 0x2000003fff3c7230 */ /* 0x100fe40000004100 */
[C---:B------:R-:W-:Y:S01]  /*64b0*/  FMUL R9, R50.reuse, R9 ;  /* 0x0000000932097220 */ /* 0x040fe20000400000 */
[C---:B------:R-:W-:Y:S01]  /*64c0*/  FFMA R6, R51.reuse, R56, R6 ;  /* 0x0000003833067223 */ /* 0x040fe20000000006 */
[----:B------:R-:W-:Y:S02]  /*64d0*/  HADD2.F32 R61, -RZ, R63.H1_H1 ;  /* 0x3000003fff3d7230 */ /* 0x000fe40000004100 */
[C---:B------:R-:W-:Y:S01]  /*64e0*/  FMUL R10, R50.reuse, R10 ;  /* 0x0000000a320a7220 */ /* 0x040fe20000400000 */
[C---:B------:R-:W-:Y:S01]  /*64f0*/  FFMA R7, R51.reuse, R57, R7 ;  /* 0x0000003933077223 */ /* 0x040fe20000000007 */
[----:B------:R-:W-:Y:S01]  /*6500*/  FMUL R11, R50, R11 ;  /* 0x0000000b320b7220 */ /* 0x000fe20000400000 */
[----:B------:R-:W-:Y:S01]  /*6510*/  LEA R0, R0, UR42, 0x1 ;  /* 0x0000002a00007c11 */ /* 0x000fe2000f8e08ff */
[C---:B------:R-:W-:Y:S01]  /*6520*/  FFMA R8, R51.reuse, R58, R8 ;  /* 0x0000003a33087223 */ /* 0x040fe20000000008 */
[C---:B------:R-:W-:Y:S01]  /*6530*/  FFMA R9, R51.reuse, R59, R9 ;  /* 0x0000003b33097223 */ /* 0x040fe20000000009 */
[C---:B------:R-:W-:Y:S01]  /*6540*/  FFMA R10, R51.reuse, R60, R10 ;  /* 0x0000003c330a7223 */ /* 0x040fe2000000000a */
[----:B------:R-:W-:Y:S01]  /*6550*/  FFMA R11, R51, R61, R11 ;  /* 0x0000003d330b7223 */ /* 0x000fe2000000000b */
[----:B------:R-:W-:Y:S01]  /*6560*/  F2FP.F16.F32.PACK_AB R12, R19, R18 ;  /* 0x00000012130c723e */ /* 0x000fe200000000ff */
[----:B------:R-:W-:Y:S01]  /*6570*/  SYNCS.ARRIVE.TRANS64.RED.A1T0 RZ, [UR5], RZ ;  /* 0x000000ffffff79a7 */ /* 0x000fe20008100405 */
[----:B------:R1:W-:Y:S01]  /*6580*/  STSM.16.M88.4 [R0+0x200], R32 ;  /* 0x0002002000007844 */ /* 0x0003e20000000200 */
[----:B------:R-:W-:Y:S01]  /*6590*/  F2FP.F16.F32.PACK_AB R13, R21, R20 ;  /* 0x00000014150d723e */ /* 0x000fe200000000ff */
[----:B------:R-:W-:Y:S01]  /*65a0*/  UIADD3 UR16, UPT, UPT, UR44, 0x1, URZ ;  /* 0x000000012c107890 */ /* 0x000fe2000fffe0ff */
[----:B------:R-:W-:Y:S01]  /*65b0*/  F2FP.F16.F32.PACK_AB R14, R23, R22 ;  /* 0x00000016170e723e */ /* 0x000fe200000000ff */
[----:B------:R-:W-:Y:S01]  /*65c0*/  BSSY.RECONVERGENT B0, `(.L_x_97) ;  /* 0x0000025000007945 */ /* 0x000fe20003800200 */
[----:B------:R-:W-:Y:S02]  /*65d0*/  F2FP.F16.F32.PACK_AB R15, R25, R24 ;  /* 0x00000018190f723e */ /* 0x000fe400000000ff */
[----:B------:R-:W-:Y:S02]  /*65e0*/  F2FP.F16.F32.PACK_AB R4, R5, R4 ;  /* 0x000000040504723e */ /* 0x000fe400000000ff */
[----:B------:R-:W-:Y:S01]  /*65f0*/  F2FP.F16.F32.PACK_AB R5, R7, R6 ;  /* 0x000000060705723e */ /* 0x000fe200000000ff */
[----:B------:R1:W-:Y:S01]  /*6600*/  STSM.16.M88.4 [R0+0xa00], R12 ;  /* 0x000a000c00007844 */ /* 0x0003e20000000200 */
[----:B------:R-:W-:Y:S02]  /*6610*/  F2FP.F16.F32.PACK_AB R6, R9, R8 ;  /* 0x000000080906723e */ /* 0x000fe400000000ff */
[----:B------:R-:W-:Y:S05]  /*6620*/  F2FP.F16.F32.PACK_AB R7, R11, R10 ;  /* 0x0000000a0b07723e */ /* 0x000fea00000000ff */
[----:B------:R1:W-:Y:S01]  /*6630*/  STSM.16.M88.4 [R0+0x1200], R4 ;  /* 0x0012000400007844 */ /* 0x0003e20000000200 */
[----:B------:R-:W-:Y:S01]  /*6640*/  @!PT LDS RZ, [RZ] ;  /* 0x00000000fffff984 */ /* 0x000fe20000000800 */
[----:B------:R-:W-:Y:S01]  /*6650*/  @!PT LDS RZ, [RZ] ;  /* 0x00000000fffff984 */ /* 0x000fe20000000800 */
[----:B------:R-:W-:Y:S01]  /*6660*/  @!PT LDS RZ, [RZ] ;  /* 0x00000000fffff984 */ /* 0x000fe20000000800 */
[----:B------:R-:W-:Y:S01]  /*6670*/  @!PT LDS RZ, [RZ] ;  /* 0x00000000fffff984 */ /* 0x000fe20000000800 */
[----:B------:R2:W-:Y:S07]  /*6680*/  MEMBAR.ALL.CTA ;  /* 0x0000000000007992 */ /* 0x0005ee0000008000 */
[----:B--2---:R-:W2:Y:S02]  /*6690*/  FENCE.VIEW.ASYNC.S ;  /* 0x00000000000073c6 */ /* 0x004ea40000000000 */
[----:B--2---:R-:W-:Y:S06]  /*66a0*/  BAR.SYNC.DEFER_BLOCKING 0x1, 0x80 ;  /* 0x0042000000007b1d */ /* 0x004fec0000010000 */
[----:B------:R-:W-:Y:S05]  /*66b0*/  @P0 BRA `(.L_x_98) ;  /* 0x0000000000540947 */ /* 0x000fea0003800000 */
[----:B------:R-:W-:Y:S01]  /*66c0*/  R2UR UR13, R76 ;  /* 0x000000004c0d72ca */ /* 0x000fe200000e0000 */
[----:B------:R-:W-:Y:S01]  /*66d0*/  UIADD3 UR18, UP0, UPT, UR48, 0x680, URZ ;  /* 0x0000068030127890 */ /* 0x000fe2000ff1e0ff */
[----:B------:R-:W-:Y:S01]  /*66e0*/  R2UR UR14, R77 ;  /* 0x000000004d0e72ca */ /* 0x000fe200000e0000 */
[----:B------:R-:W-:Y:S02]  /*66f0*/  UIMAD UR4, UR44, 0x1800, UR42 ;  /* 0x000018002c0478a4 */ /* 0x000fe4000f8e022a */
[----:B------:R-:W-:Y:S02]  /*6700*/  UIADD3.X UR19, UPT, UPT, URZ, UR49, URZ, UP0, !UPT ;  /* 0x00000031ff137290 */ /* 0x000fe400087fe4ff */
[----:B------:R-:W-:Y:S01]  /*6710*/  UIADD3 UR12, UPT, UPT, UR4, 0x200, URZ ;  /* 0x00000200040c7890 */ /* 0x000fe2000fffe0ff */
[----:B------:R-:W-:Y:S01]  /*6720*/  UMOV UR15, UR36 ;  /* 0x00000024000f7c82 */ /* 0x000fe20008000000 */
[----:B------:R-:W-:Y:S01]  /*6730*/  UIADD3 UR8, UPT, UPT, UR4, 0xa00, URZ ;  /* 0x00000a0004087890 */ /* 0x000fe2000fffe0ff */
[----:B------:R-:W-:Y:S03]  /*6740*/  UMOV UR11, UR36 ;  /* 0x00000024000b7c82 */ /* 0x000fe60008000000 */
[----:B------:R-:W-:Y:S02]  /*6750*/  UIMAD UR13, UR13, 0x30, URZ ;  /* 0x000000300d0d78a4 */ /* 0x000fe4000f8e02ff */
[----:B------:R-:W-:Y:S02]  /*6760*/  USHF.L.U32 UR14, UR14, 0x6, URZ ;  /* 0x000000060e0e7899 */ /* 0x000fe400080006ff */
[----:B------:R-:W-:Y:S02]  /*6770*/  UIADD3 UR9, UPT, UPT, UR13, 0x10, URZ ;  /* 0x000000100d097890 */ /* 0x000fe4000fffe0ff */
[----:B------:R-:W-:Y:S02]  /*6780*/  UIADD3 UR4, UPT, UPT, UR4, 0x1200, URZ ;  /* 0x0000120004047890 */ /* 0x000fe4000fffe0ff */
[----:B------:R-:W-:Y:S01]  /*6790*/  UIADD3 UR5, UPT, UPT, UR13, 0x20, URZ ;  /* 0x000000200d057890 */ /* 0x000fe2000fffe0ff */
[----:B------:R-:W-:Y:S02]  /*67a0*/  UMOV UR10, UR14 ;  /* 0x0000000e000a7c82 */ /* 0x000fe40008000000 */
[----:B------:R2:W-:Y:S01]  /*67b0*/  UTMASTG.3D [UR12], [UR18] ;  /* 0x0000000c120073b5 */ /* 0x0005e20008010000 */
[----:B------:R-:W-:Y:S01]  /*67c0*/  UMOV UR7, UR36 ;  /* 0x0000002400077c82 */ /* 0x000fe20008000000 */
[----:B------:R-:W-:Y:S01]  /*67d0*/  UMOV UR6, UR14 ;  /* 0x0000000e00067c82 */ /* 0x000fe20008000000 */
[----:B------:R2:W-:Y:S03]  /*67e0*/  UTMASTG.3D [UR8], [UR18] ;  /* 0x00000008120073b5 */ /* 0x0005e60008010000 */
[----:B------:R2:W-:Y:S02]  /*67f0*/  UTMASTG.3D [UR4], [UR18] ;  /* 0x00000004120073b5 */ /* 0x0005e40008010000 */
[----:B--2---:R0:W-:Y:S02]  /*6800*/  UTMACMDFLUSH ;  /* 0x00000000000079b7 */ /* 0x0041e40000000000 */
.L_x_98:
[----:B------:R-:W-:Y:S05]  /*6810*/  BSYNC.RECONVERGENT B0 ;  /* 0x0000000000007941 */ /* 0x000fea0003800200 */
.L_x_97:
[----:B------:R-:W-:Y:S04]  /*6820*/  BSSY.RECONVERGENT B0, `(.L_x_99) ;  /* 0x0000003000007945 */ /* 0x000fe80003800200 */
[----:B------:R-:W-:Y:S05]  /*6830*/  @P0 BRA `(.L_x_100) ;  /* 0x0000000000040947 */ /* 0x000fea0003800000 */
[----:B------:R-:W-:Y:S04]  /*6840*/  DEPBAR.LE SB0, 0x0 ;  /* 0x000080000000791a */ /* 0x000fe80000000000 */
.L_x_100:
[----:B------:R-:W-:Y:S05]  /*6850*/  BSYNC.RECONVERGENT B0 ;  /* 0x0000000000007941 */ /* 0x000fea0003800200 */
.L_x_99:
[----:B------:R-:W-:Y:S01]  /*6860*/  BAR.SYNC.DEFER_BLOCKING 0x1, 0x80 ;  /* 0x0042000000007b1d */ /* 0x000fe20000010000 */
[----:B------:R-:W-:Y:S01]  /*6870*/  UIADD3 UR43, UPT, UPT, UR43, 0x1, URZ ;  /* 0x000000012b2b7890 */ /* 0x000fe2000fffe0ff */
[----:B------:R-:W-:Y:S03]  /*6880*/  IADD3 R49, PT, PT, R49, 0x1, RZ ;  /* 0x0000000131317810 */ /* 0x000fe60007ffe0ff */
[----:B------:R-:W-:Y:S09]  /*6890*/  UISETP.NE.AND UP0, UPT, UR43, URZ, UPT ;  /* 0x000000ff2b00728c */ /* 0x000ff2000bf05270 */
[----:B------:R-:W-:Y:S05]  /*68a0*/  BRA.U !UP0, `(.L_x_101) ;  /* 0x0000000108287547 */ /* 0x000fea000b800000 */
[----:B------:R-:W-:Y:S01]  /*68b0*/  ISETP.NE.AND P0, PT, R92, RZ, PT ;  /* 0x000000ff5c00720c */ /* 0x000fe20003f05270 */
[----:B-1----:R-:W-:Y:S11]  /*68c0*/  IMAD.U32 R0, RZ, RZ, UR37 ;  /* 0x00000025ff007e24 */ /* 0x002ff6000f8e00ff */
[----:B------:R-:W-:Y:S01]  /*68d0*/  @!UPT UIADD3 URZ, UPT, UPT, URZ, URZ, URZ ;  /* 0x000000fffffff290 */ /* 0x000fe2000fffe0ff */
[C---:B------:R-:W-:Y:S01]  /*68e0*/  @P0 LEA R2, R85.reuse, UR42, 0x3 ;  /* 0x0000002a55020c11 */ /* 0x040fe2000f8e18ff */
[----:B------:R-:W-:Y:S04]  /*68f0*/  VIADD R85, R85, 0x1 ;  /* 0x0000000155557836 */ /* 0x000fe80000000000 */
[----:B------:R-:W-:Y:S05]  /*6900*/  @P0 VIADD R2, R2, 0x80 ;  /* 0x0000008002020836 */ /* 0x000fea0000000000 */
[----:B------:R-:W-:Y:S04]  /*6910*/  @P0 PRMT R0, R0, 0x654, R2 ;  /* 0x0000065400000816 */ /* 0x000fe80000000002 */
[----:B------:R2:W-:Y:S01]  /*6920*/  @P0 SYNCS.ARRIVE.TRANS64.RED.A1T0 RZ, [R0+URZ], RZ ;  /* 0x000000ff00ff09a7 */ /* 0x0005e200081004ff */
[C---:B------:R-:W-:Y:S04]  /*6930*/  ISETP.NE.AND P0, PT, R85.reuse, 0x2, PT ;  /* 0x000000025500780c */ /* 0x040fe80003f05270 */
[----:B------:R-:W-:Y:S09]  /*6940*/  SEL R85, R85, RZ, P0 ;  /* 0x000000ff55557207 */ /* 0x000ff20000000000 */
.L_x_101:
[----:B------:R-:W-:Y:S01]  /*6950*/  ISETP.NE.AND P2, PT, R90, RZ, PT ;  /* 0x000000ff5a00720c */ /* 0x000fe20003f45270 */
[----:B------:R-:W-:Y:S01]  /*6960*/  UISETP.NE.AND UP0, UPT, UR16, 0x2, UPT ;  /* 0x000000021000788c */ /* 0x000fe2000bf05270 */
[----:B------:R-:W-:Y:S01]  /*6970*/  ISETP.NE.AND P0, PT, R91, 0x2, PT ;  /* 0x000000025b00780c */ /* 0x000fe20003f05270 */
[----:B------:R-:W-:Y:S01]  /*6980*/  IMAD.IADD R76, R47, 0x1, R74 ;  /* 0x000000012f4c7824 */ /* 0x000fe200078e024a */
[----:B------:R-:W-:Y:S01]  /*6990*/  ISETP.NE.AND P1, PT, R49, 0x4, PT ;  /* 0x000000043100780c */ /* 0x000fe20003f25270 */
[----:B------:R-:W-:Y:S01]  /*69a0*/  USEL UR4, URZ, 0x1, UP0 ;  /* 0x00000001ff047887 */ /* 0x000fe20008000000 */
[----:B------:R-:W-:Y:S01]  /*69b0*/  SEL R2, RZ, 0x1, P0 ;  /* 0x00000001ff027807 */ /* 0x000fe20000000000 */
[----:B------:R-:W-:Y:S01]  /*69c0*/  USEL UR44, UR16, URZ, UP0 ;  /* 0x000000ff102c7287 */ /* 0x000fe20008000000 */
[----:B-12---:R-:W-:Y:S01]  /*69d0*/  SEL R0, RZ, 0x1, P1 ;  /* 0x00000001ff007807 */ /* 0x006fe20000800000 */
[----:B------:R-:W-:Y:S01]  /*69e0*/  IMAD.IADD R77, R48, 0x1, R75 ;  /* 0x00000001304d7824 */ /* 0x000fe200078e024b */
[----:B------:R-:W-:Y:S02]  /*69f0*/  LOP3.LUT R86, R86, R2, RZ, 0x3c, !PT ;  /* 0x0000000256567212 */ /* 0x000fe400078e3cff */
[----:B------:R-:W-:Y:S02]  /*6a00*/  LOP3.LUT R88, R88, UR4, RZ, 0x3c, !PT ;  /* 0x0000000458587c12 */ /* 0x000fe4000f8e3cff */
[----:B------:R-:W-:Y:S02]  /*6a10*/  @P2 R2UR UR36, R84 ;  /* 0x00000000542422ca */ /* 0x000fe400000e0000 */
[----:B------:R-:W-:Y:S02]  /*6a20*/  LOP3.LUT R87, R87, R0, RZ, 0x3c, !PT ;  /* 0x0000000057577212 */ /* 0x000fe400078e3cff */
[----:B------:R-:W-:Y:S02]  /*6a30*/  SEL R91, R91, RZ, P0 ;  /* 0x000000ff5b5b7207 */ /* 0x000fe40000000000 */
[----:B------:R-:W-:Y:S01]  /*6a40*/  SEL R49, R49, RZ, P1 ;  /* 0x000000ff31317207 */ /* 0x000fe20000800000 */
[----:B------:R-:W-:Y:S08]  /*6a50*/  @P2 BRA `(.L_x_102) ;  /* 0xffffffe4000c2947 */ /* 0x000ff0000383ffff */
[----:B------:R-:W-:-:S09]  /*6a60*/  UISETP.NE.AND UP0, UPT, UR46, URZ, UPT ;  /* 0x000000ff2e00728c */ /* 0x000fd2000bf05270 */
[----:B------:R-:W-:Y:S05]  /*6a70*/  BRA.U !UP0, `(.L_x_103) ;  /* 0x0000000108487547 */ /* 0x000fea000b800000 */
[----:B------:R-:W1:Y:S02]  /*6a80*/  LDCU.64 UR4, c[0x0][0x890] ;  /* 0x00011200ff0477ac */ /* 0x000e640008000a00 */
[----:B-1----:R-:W-:-:S04]  /*6a90*/  UISETP.NE.U32.AND UP0, UPT, UR4, URZ, UPT ;  /* 0x000000ff0400728c */ /* 0x002fc8000bf05070 */
[----:B------:R-:W-:-:S09]  /*6aa0*/  UISETP.NE.AND.EX UP0, UPT, UR5, URZ, UPT, UP0 ;  /* 0x000000ff0500728c */ /* 0x000fd2000bf05300 */
[----:B------:R-:W-:Y:S05]  /*6ab0*/  BRA.U UP0, `(.L_x_104) ;  /* 0x00000001000c7547 */ /* 0x000fea000b800000 */
[----:B------:R-:W-:-:S13]  /*6ac0*/  FSETP.NEU.AND P0, PT, R51, RZ, PT ;  /* 0x000000ff3300720b */ /* 0x000fda0003f0d000 */
[----:B------:R-:W-:Y:S05]  /*6ad0*/  @!P0 EXIT ;  /* 0x000000000000894d */ /* 0x000fea0003800000 */
[----:B------:R-:W-:Y:S05]  /*6ae0*/  BRA `(.L_x_103) ;  /* 0x00000000002c7947 */ /* 0x000fea0003800000 */
.L_x_104:
[----:B------:R-:W-:Y:S01]  /*6af0*/  LOP3.LUT P0, RZ, R78, 0xff, RZ, 0xc0, !PT ;  /* 0x000000ff4eff7812 */ /* 0x000fe2000780c0ff */
[----:B------:R-:W-:-:S12]  /*6b00*/  BSSY.RECONVERGENT B0, `(.L_x_103) ;  /* 0x0000009000007945 */ /* 0x000fd80003800200 */
[----:B------:R-:W-:Y:S05]  /*6b10*/  @P0 BRA `(.L_x_105) ;  /* 0x0000000000140947 */ /* 0x000fea0003800000 */
[----:B------:R-:W1:Y:S02]  /*6b20*/  LDCU.64 UR4, c[0x0][0x888] ;  /* 0x00011100ff0477ac */ /* 0x000e640008000a00 */
[----:B-1----:R-:W-:-:S04]  /*6b30*/  ISETP.NE.U32.AND P0, PT, RZ, UR4, PT ;  /* 0x00000004ff007c0c */ /* 0x002fc8000bf05070 */
[----:B------:R-:W-:-:S13]  /*6b40*/  ISETP.NE.AND.EX P0, PT, RZ, UR5, PT, P0 ;  /* 0x00000005ff007c0c */ /* 0x000fda000bf05300 */
[----:B------:R-:W-:Y:S05]  /*6b50*/  @!P0 EXIT ;  /* 0x000000000000894d */ /* 0x000fea0003800000 */
[----:B------:R-:W-:Y:S05]  /*6b60*/  BRA `(.L_x_106) ;  /* 0x0000000000087947 */ /* 0x000fea0003800000 */
.L_x_105:
[----:B------:R-:W-:-:S13]  /*6b70*/  FSETP.NEU.AND P0, PT, R51, RZ, PT ;  /* 0x000000ff3300720b */ /* 0x000fda0003f0d000 */
[----:B------:R-:W-:Y:S05]  /*6b80*/  @!P0 EXIT ;  /* 0x000000000000894d */ /* 0x000fea0003800000 */
.L_x_106:
[----:B------:R-:W-:Y:S05]  /*6b90*/  BSYNC.RECONVERGENT B0 ;  /* 0x0000000000007941 */ /* 0x000fea0003800200 */
.L_x_103:
[----:B------:R-:W-:-:S04]  /*6ba0*/  DEPBAR.LE SB0, 0x0 ;  /* 0x000080000000791a */ /* 0x000fc80000000000 */
[----:B------:R-:W-:Y:S05]  /*6bb0*/  EXIT ;  /* 0x000000000000794d */ /* 0x000fea0003800000 */
.L_x_19:
[----:B--2---:R2:W1:Y:S02]  /*6bc0*/  SYNCS.PHASECHK.TRANS64.TRYWAIT P0, [R2+URZ+0x110], R3 ;  /* 0x00011003020075a7 */ /* 0x00446400080011ff */
[----:B-1----:R-:W-:Y:S05]  /*6bd0*/  @!P0 NANOSLEEP.SYNCS 0x989680 ;  /* 0x009896800000895d */ /* 0x002fea0003900000 */
[----:B------:R-:W1:Y:S02]  /*6be0*/  @!P0 SYNCS.PHASECHK.TRANS64 P0, [R2+URZ+0x110], R3 ;  /* 0x00011003020085a7 */ /* 0x000e6400080010ff */
[----:B-1----:R-:W-:Y:S05]  /*6bf0*/  @!P0 BRA `(.L_x_19) ;  /* 0xfffffffc00f08947 */ /* 0x002fea000383ffff */
[----:B------:R-:W-:Y:S05]  /*6c00*/  BRA `(.L_x_107) ;  /* 0xffffffa8007c7947 */ /* 0x000fea000383ffff */
.L_x_22:
[----:B-1----:R-:W-:Y:S07]  /*6c10*/  MOV R2, UR33 ;  /* 0x0000002100027c02 */ /* 0x002fee0008000f00 */
.L_x_108:
[----:B-1----:R1:W2:Y:S02]  /*6c20*/  SYNCS.PHASECHK.TRANS64.TRYWAIT P0, [R2+URZ+0x38], R4 ;  /* 0x00003804020075a7 */ /* 0x0022a400080011ff */
[----:B--2---:R-:W-:Y:S05]  /*6c30*/  @!P0 NANOSLEEP.SYNCS 0x989680 ;  /* 0x009896800000895d */ /* 0x004fea0003900000 */
[----:B------:R-:W2:Y:S02]  /*6c40*/  @!P0 SYNCS.PHASECHK.TRANS64 P0, [R2+URZ+0x38], R4 ;  /* 0x00003804020085a7 */ /* 0x000ea400080010ff */
[----:B--2---:R-:W-:Y:S05]  /*6c50*/  @!P0 BRA `(.L_x_108) ;  /* 0xfffffffc00f08947 */ /* 0x004fea000383ffff */
[----:B------:R-:W-:Y:S05]  /*6c60*/  BRA `(.L_x_21) ;  /* 0xffffffa800cc7947 */ /* 0x000fea000383ffff */
.L_x_28:
[----:B-1----:R-:W-:Y:S07]  /*6c70*/  MOV R2, UR33 ;  /* 0x0000002100027c02 */ /* 0x002fee0008000f00 */
.L_x_109:
[----:B-1----:R1:W2:Y:S02]  /*6c80*/  SYNCS.PHASECHK.TRANS64.TRYWAIT P0, [R2+URZ+0x38], R4 ;  /* 0x00003804020075a7 */ /* 0x0022a400080011ff */
[----:B--2---:R-:W-:Y:S05]  /*6c90*/  @!P0 NANOSLEEP.SYNCS 0x989680 ;  /* 0x009896800000895d */ /* 0x004fea0003900000 */
[----:B------:R-:W2:Y:S02]  /*6ca0*/  @!P0 SYNCS.PHASECHK.TRANS64 P0, [R2+URZ+0x38], R4 ;  /* 0x00003804020085a7 */ /* 0x000ea400080010ff */
[----:B--2---:R-:W-:Y:S05]  /*6cb0*/  @!P0 BRA `(.L_x_109) ;  /* 0xfffffffc00f08947 */ /* 0x004fea000383ffff */
[----:B------:R-:W-:Y:S05]  /*6cc0*/  BRA `(.L_x_27) ;  /* 0xffffffac00a47947 */ /* 0x000fea000383ffff */
.L_x_32:
[----:B-1----:R1:W2:Y:S02]  /*6cd0*/  SYNCS.PHASECHK.TRANS64.TRYWAIT P0, [R2+URZ+0xa0], R3 ;  /* 0x0000a003020075a7 */ /* 0x0022a400080011ff */
[----:B--2---:R-:W-:Y:S05]  /*6ce0*/  @!P0 NANOSLEEP.SYNCS 0x989680 ;  /* 0x009896800000895d */ /* 0x004fea0003900000 */
[----:B------:R-:W2:Y:S02]  /*6cf0*/  @!P0 SYNCS.PHASECHK.TRANS64 P0, [R2+URZ+0xa0], R3 ;  /* 0x0000a003020085a7 */ /* 0x000ea400080010ff */
[----:B--2---:R-:W-:Y:S05]  /*6d00*/  @!P0 BRA `(.L_x_32) ;  /* 0xfffffffc00f08947 */ /* 0x004fea000383ffff */
[----:B------:R-:W-:Y:S05]  /*6d10*/  BRA `(.L_x_110) ;  /* 0xffffffb0005c7947 */ /* 0x000fea000383ffff */
.L_x_36:
[----:B----4-:R-:W-:-:S07]  /*6d20*/  MOV R0, UR5 ;  /* 0x0000000500007c02 */ /* 0x010fce0008000f00 */
.L_x_111:
[----:B-1----:R1:W2:Y:S02]  /*6d30*/  SYNCS.PHASECHK.TRANS64.TRYWAIT P0, [R0+URZ], R2 ;  /* 0x00000002000075a7 */ /* 0x0022a400080011ff */
[----:B--2---:R-:W-:Y:S05]  /*6d40*/  @!P0 NANOSLEEP.SYNCS 0x989680 ;  /* 0x009896800000895d */ /* 0x004fea0003900000 */
[----:B------:R-:W2:Y:S02]  /*6d50*/  @!P0 SYNCS.PHASECHK.TRANS64 P0, [R0+URZ], R2 ;  /* 0x00000002000085a7 */ /* 0x000ea400080010ff */
[----:B--2---:R-:W-:Y:S05]  /*6d60*/  @!P0 BRA `(.L_x_111) ;  /* 0xfffffffc00f08947 */ /* 0x004fea000383ffff */
[----:B------:R-:W-:Y:S05]  /*6d70*/  BRA `(.L_x_112) ;  /* 0xffffffb400cc7947 */ /* 0x000fea000383ffff */
.L_x_37:
[----:B----4-:R-:W-:-:S07]  /*6d80*/  MOV R0, UR5 ;  /* 0x0000000500007c02 */ /* 0x010fce0008000f00 */
.L_x_113:
[----:B-1----:R1:W2:Y:S02]  /*6d90*/  SYNCS.PHASECHK.TRANS64.TRYWAIT P0, [R0+URZ], R3 ;  /* 0x00000003000075a7 */ /* 0x0022a400080011ff */
[----:B--2---:R-:W-:Y:S05]  /*6da0*/  @!P0 NANOSLEEP.SYNCS 0x989680 ;  /* 0x009896800000895d */ /* 0x004fea0003900000 */
[----:B------:R-:W2:Y:S02]  /*6db0*/  @!P0 SYNCS.PHASECHK.TRANS64 P0, [R0+URZ], R3 ;  /* 0x00000003000085a7 */ /* 0x000ea400080010ff */
[----:B--2---:R-:W-:Y:S05]  /*6dc0*/  @!P0 BRA `(.L_x_113) ;  /* 0xfffffffc00f08947 */ /* 0x004fea000383ffff */
[----:B------:R-:W-:Y:S05]  /*6dd0*/  BRA `(.L_x_114) ;  /* 0xffffffb400d87947 */ /* 0x000fea000383ffff */
.L_x_38:
[----:B----4-:R-:W-:-:S07]  /*6de0*/  MOV R0, UR5 ;  /* 0x0000000500007c02 */ /* 0x010fce0008000f00 */
.L_x_115:
[----:B-1----:R1:W2:Y:S02]  /*6df0*/  SYNCS.PHASECHK.TRANS64.TRYWAIT P0, [R0+URZ], R3 ;  /* 0x00000003000075a7 */ /* 0x0022a400080011ff */
[----:B--2---:R-:W-:Y:S05]  /*6e00*/  @!P0 NANOSLEEP.SYNCS 0x989680 ;  /* 0x009896800000895d */ /* 0x004fea0003900000 */
[----:B------:R-:W2:Y:S02]  /*6e10*/  @!P0 SYNCS.PHASECHK.TRANS64 P0, [R0+URZ], R3 ;  /* 0x00000003000085a7 */ /* 0x000ea400080010ff */
[----:B--2---:R-:W-:Y:S05]  /*6e20*/  @!P0 BRA `(.L_x_115) ;  /* 0xfffffffc00f08947 */ /* 0x004fea000383ffff */
[----:B------:R-:W-:Y:S05]  /*6e30*/  BRA `(.L_x_116) ;  /* 0xffffffb400e47947 */ /* 0x000fea000383ffff */
.L_x_39:
[----:B----4-:R-:W-:-:S07]  /*6e40*/  MOV R0, UR5 ;  /* 0x0000000500007c02 */ /* 0x010fce0008000f00 */
.L_x_117:
[----:B-1----:R1:W2:Y:S02]  /*6e50*/  SYNCS.PHASECHK.TRANS64.TRYWAIT P0, [R0+URZ], R3 ;  /* 0x00000003000075a7 */ /* 0x0022a400080011ff */
[----:B--2---:R-:W-:Y:S05]  /*6e60*/  @!P0 NANOSLEEP.SYNCS 0x989680 ;  /* 0x009896800000895d */ /* 0x004fea0003900000 */
[----:B------:R-:W2:Y:S02]  /*6e70*/  @!P0 SYNCS.PHASECHK.TRANS64 P0, [R0+URZ], R3 ;  /* 0x00000003000085a7 */ /* 0x000ea400080010ff */
[----:B--2---:R-:W-:Y:S05]  /*6e80*/  @!P0 BRA `(.L_x_117) ;  /* 0xfffffffc00f08947 */ /* 0x004fea000383ffff */
[----:B------:R-:W-:Y:S05]  /*6e90*/  BRA `(.L_x_118) ;  /* 0xffffffb400f07947 */ /* 0x000fea000383ffff */
.L_x_40:
[----:B----4-:R-:W-:-:S07]  /*6ea0*/  MOV R0, UR5 ;  /* 0x0000000500007c02 */ /* 0x010fce0008000f00 */
.L_x_119:
[----:B-1----:R1:W2:Y:S02]  /*6eb0*/  SYNCS.PHASECHK.TRANS64.TRYWAIT P0, [R0+URZ], R3 ;  /* 0x00000003000075a7 */ /* 0x0022a400080011ff */
[----:B--2---:R-:W-:Y:S05]  /*6ec0*/  @!P0 NANOSLEEP.SYNCS 0x989680 ;  /* 0x009896800000895d */ /* 0x004fea0003900000 */
[----:B------:R-:W2:Y:S02]  /*6ed0*/  @!P0 SYNCS.PHASECHK.TRANS64 P0, [R0+URZ], R3 ;  /* 0x00000003000085a7 */ /* 0x000ea400080010ff */
[----:B--2---:R-:W-:Y:S05]  /*6ee0*/  @!P0 BRA `(.L_x_119) ;  /* 0xfffffffc00f08947 */ /* 0x004fea000383ffff */
[----:B------:R-:W-:Y:S05]  /*6ef0*/  BRA `(.L_x_120) ;  /* 0xffffffb400fc7947 */ /* 0x000fea000383ffff */
.L_x_41:
[----:B----4-:R-:W-:-:S07]  /*6f00*/  MOV R0, UR5 ;  /* 0x0000000500007c02 */ /* 0x010fce0008000f00 */
.L_x_121:
[----:B-1----:R1:W2:Y:S02]  /*6f10*/  SYNCS.PHASECHK.TRANS64.TRYWAIT P0, [R0+URZ], R3 ;  /* 0x00000003000075a7 */ /* 0x0022a400080011ff */
[----:B--2---:R-:W-:Y:S05]  /*6f20*/  @!P0 NANOSLEEP.SYNCS 0x989680 ;  /* 0x009896800000895d */ /* 0x004fea0003900000 */
[----:B------:R-:W2:Y:S02]  /*6f30*/  @!P0 SYNCS.PHASECHK.TRANS64 P0, [R0+URZ], R3 ;  /* 0x00000003000085a7 */ /* 0x000ea400080010ff */
[----:B--2---:R-:W-:Y:S05]  /*6f40*/  @!P0 BRA `(.L_x_121) ;  /* 0xfffffffc00f08947 */ /* 0x004fea000383ffff */
[----:B------:R-:W-:Y:S05]  /*6f50*/  BRA `(.L_x_122) ;  /* 0xffffffb800087947 */ /* 0x000fea000383ffff */
.L_x_44:
[----:B-1----:R1:W2:Y:S02]  /*6f60*/  SYNCS.PHASECHK.TRANS64.TRYWAIT P0, [R0+URZ+0x100], R4 ;  /* 0x00010004000075a7 */ /* 0x0022a400080011ff */
[----:B--2---:R-:W-:Y:S05]  /*6f70*/  @!P0 NANOSLEEP.SYNCS 0x989680 ;  /* 0x009896800000895d */ /* 0x004fea0003900000 */
[----:B------:R-:W2:Y:S02]  /*6f80*/  @!P0 SYNCS.PHASECHK.TRANS64 P0, [R0+URZ+0x100], R4 ;  /* 0x00010004000085a7 */ /* 0x000ea400080010ff */
[----:B--2---:R-:W-:Y:S05]  /*6f90*/  @!P0 BRA `(.L_x_44) ;  /* 0xfffffffc00f08947 */ /* 0x004fea000383ffff */
[----:B------:R-:W-:Y:S05]  /*6fa0*/  BRA `(.L_x_123) ;  /* 0xffffffb800647947 */ /* 0x000fea000383ffff */
.L_x_45:
[----:B------:R-:W-:-:S07]  /*6fb0*/  MOV R0, UR5 ;  /* 0x0000000500007c02 */ /* 0x000fce0008000f00 */
.L_x_124:
[----:B-1----:R1:W2:Y:S02]  /*6fc0*/  SYNCS.PHASECHK.TRANS64.TRYWAIT P0, [R0+URZ+0xb0], R5 ;  /* 0x0000b005000075a7 */ /* 0x0022a400080011ff */
[----:B--2---:R-:W-:Y:S05]  /*6fd0*/  @!P0 NANOSLEEP.SYNCS 0x989680 ;  /* 0x009896800000895d */ /* 0x004fea0003900000 */
[----:B------:R-:W2:Y:S02]  /*6fe0*/  @!P0 SYNCS.PHASECHK.TRANS64 P0, [R0+URZ+0xb0], R5 ;  /* 0x0000b005000085a7 */ /* 0x000ea400080010ff */
[----:B--2---:R-:W-:Y:S05]  /*6ff0*/  @!P0 BRA `(.L_x_124) ;  /* 0xfffffffc00f08947 */ /* 0x004fea000383ffff */
[----:B------:R-:W-:Y:S05]  /*7000*/  BRA `(.L_x_125) ;  /* 0xffffffb800747947 */ /* 0x000fea000383ffff */
.L_x_46:
[----:B-1----:R1:W2:Y:S02]  /*7010*/  SYNCS.PHASECHK.TRANS64.TRYWAIT P1, [R0+URZ+0xa0], R4 ;  /* 0x0000a004000075a7 */ /* 0x0022a400080211ff */
[----:B--2---:R-:W-:Y:S05]  /*7020*/  @!P1 NANOSLEEP.SYNCS 0x989680 ;  /* 0x009896800000995d */ /* 0x004fea0003900000 */
[----:B------:R-:W2:Y:S02]  /*7030*/  @!P1 SYNCS.PHASECHK.TRANS64 P1, [R0+URZ+0xa0], R4 ;  /* 0x0000a004000095a7 */ /* 0x000ea400080210ff */
[----:B--2---:R-:W-:Y:S05]  /*7040*/  @!P1 BRA `(.L_x_46) ;  /* 0xfffffffc00f09947 */ /* 0x004fea000383ffff */
[----:B------:R-:W-:Y:S05]  /*7050*/  BRA `(.L_x_126) ;  /* 0xffffffb800a47947 */ /* 0x000fea000383ffff */
.L_x_49:
[----:B------:R-:W-:-:S07]  /*7060*/  MOV R0, UR5 ;  /* 0x0000000500007c02 */ /* 0x000fce0008000f00 */
.L_x_127:
[----:B-1----:R1:W2:Y:S02]  /*7070*/  SYNCS.PHASECHK.TRANS64.TRYWAIT P0, [R0+URZ+0xb0], R2 ;  /* 0x0000b002000075a7 */ /* 0x0022a400080011ff */
[----:B--2---:R-:W-:Y:S05]  /*7080*/  @!P0 NANOSLEEP.SYNCS 0x989680 ;  /* 0x009896800000895d */ /* 0x004fea0003900000 */
[----:B------:R-:W2:Y:S02]  /*7090*/  @!P0 SYNCS.PHASECHK.TRANS64 P0, [R0+URZ+0xb0], R2 ;  /* 0x0000b002000085a7 */ /* 0x000ea400080010ff */
[----:B--2---:R-:W-:Y:S05]  /*70a0*/  @!P0 BRA `(.L_x_127) ;  /* 0xfffffffc00f08947 */ /* 0x004fea000383ffff */
[----:B------:R-:W-:Y:S05]  /*70b0*/  BRA `(.L_x_48) ;  /* 0xffffffb800f87947 */ /* 0x000fea000383ffff */
.L_x_56:
[----:B-1----:R1:W2:Y:S02]  /*70c0*/  SYNCS.PHASECHK.TRANS64.TRYWAIT P1, [R0+URZ+0xa0], R2 ;  /* 0x0000a002000075a7 */ /* 0x0022a400080211ff */
[----:B--2---:R-:W-:Y:S05]  /*70d0*/  @!P1 NANOSLEEP.SYNCS 0x989680 ;  /* 0x009896800000995d */ /* 0x004fea0003900000 */
[----:B------:R-:W2:Y:S02]  /*70e0*/  @!P1 SYNCS.PHASECHK.TRANS64 P1, [R0+URZ+0xa0], R2 ;  /* 0x0000a002000095a7 */ /* 0x000ea400080210ff */
[----:B--2---:R-:W-:Y:S05]  /*70f0*/  @!P1 BRA `(.L_x_56) ;  /* 0xfffffffc00f09947 */ /* 0x004fea000383ffff */
[----:B------:R-:W-:Y:S05]  /*7100*/  BRA `(.L_x_128) ;  /* 0xffffffc000887947 */ /* 0x000fea000383ffff */
.L_x_57:
[----:B------:R-:W-:-:S07]  /*7110*/  MOV R2, UR14 ;  /* 0x0000000e00027c02 */ /* 0x000fce0008000f00 */
.L_x_129:
[----:B-1----:R1:W2:Y:S02]  /*7120*/  SYNCS.PHASECHK.TRANS64.TRYWAIT P0, [R2+URZ+0xe0], R0 ;  /* 0x0000e000020075a7 */ /* 0x0022a400080011ff */
[----:B--2---:R-:W-:Y:S05]  /*7130*/  @!P0 NANOSLEEP.SYNCS 0x989680 ;  /* 0x009896800000895d */ /* 0x004fea0003900000 */
[----:B------:R-:W2:Y:S02]  /*7140*/  @!P0 SYNCS.PHASECHK.TRANS64 P0, [R2+URZ+0xe0], R0 ;  /* 0x0000e000020085a7 */ /* 0x000ea400080010ff */
[----:B--2---:R-:W-:Y:S05]  /*7150*/  @!P0 BRA `(.L_x_129) ;  /* 0xfffffffc00f08947 */ /* 0x004fea000383ffff */
[----:B------:R-:W-:Y:S05]  /*7160*/  BRA `(.L_x_130) ;  /* 0xffffffc000d47947 */ /* 0x000fea000383ffff */
.L_x_60:
[----:B------:R-:W-:Y:S07]  /*7170*/  MOV R0, UR19 ;  /* 0x0000001300007c02 */ /* 0x000fee0008000f00 */
.L_x_131:
[----:B-1----:R1:W2:Y:S02]  /*7180*/  SYNCS.PHASECHK.TRANS64.TRYWAIT P0, [R0+URZ], R2 ;  /* 0x00000002000075a7 */ /* 0x0022a400080011ff */
[----:B--2---:R-:W-:Y:S05]  /*7190*/  @!P0 NANOSLEEP.SYNCS 0x989680 ;  /* 0x009896800000895d */ /* 0x004fea0003900000 */
[----:B------:R-:W2:Y:S02]  /*71a0*/  @!P0 SYNCS.PHASECHK.TRANS64 P0, [R0+URZ], R2 ;  /* 0x00000002000085a7 */ /* 0x000ea400080010ff */
[----:B--2---:R-:W-:Y:S05]  /*71b0*/  @!P0 BRA `(.L_x_131) ;  /* 0xfffffffc00f08947 */ /* 0x004fea000383ffff */
[----:B------:R-:W-:Y:S05]  /*71c0*/  BRA `(.L_x_59) ;  /* 0xffffffc000f07947 */ /* 0x000fea000383ffff */
.L_x_63:
[----:B------:R-:W-:-:S07]  /*71d0*/  MOV R0, UR5 ;  /* 0x0000000500007c02 */ /* 0x000fce0008000f00 */
.L_x_132:
[----:B--2---:R2:W3:Y:S02]  /*71e0*/  SYNCS.PHASECHK.TRANS64.TRYWAIT P0, [R0+URZ], R2 ;  /* 0x00000002000075a7 */ /* 0x0044e400080011ff */
[----:B---3--:R-:W-:Y:S05]  /*71f0*/  @!P0 NANOSLEEP.SYNCS 0x989680 ;  /* 0x009896800000895d */ /* 0x008fea0003900000 */
[----:B------:R-:W3:Y:S02]  /*7200*/  @!P0 SYNCS.PHASECHK.TRANS64 P0, [R0+URZ], R2 ;  /* 0x00000002000085a7 */ /* 0x000ee400080010ff */
[----:B---3--:R-:W-:Y:S05]  /*7210*/  @!P0 BRA `(.L_x_132) ;  /* 0xfffffffc00f08947 */ /* 0x008fea000383ffff */
[----:B------:R-:W-:Y:S05]  /*7220*/  BRA `(.L_x_133) ;  /* 0xffffffc8001c7947 */ /* 0x000fea000383ffff */
.L_x_64:
[----:B------:R-:W-:-:S07]  /*7230*/  MOV R0, UR5 ;  /* 0x0000000500007c02 */ /* 0x000fce0008000f00 */
.L_x_134:
[----:B--2---:R2:W3:Y:S02]  /*7240*/  SYNCS.PHASECHK.TRANS64.TRYWAIT P0, [R0+URZ], R3 ;  /* 0x00000003000075a7 */ /* 0x0044e400080011ff */
[----:B---3--:R-:W-:Y:S05]  /*7250*/  @!P0 NANOSLEEP.SYNCS 0x989680 ;  /* 0x009896800000895d */ /* 0x008fea0003900000 */
[----:B------:R-:W3:Y:S02]  /*7260*/  @!P0 SYNCS.PHASECHK.TRANS64 P0, [R0+URZ], R3 ;  /* 0x00000003000085a7 */ /* 0x000ee400080010ff */
[----:B---3--:R-:W-:Y:S05]  /*7270*/  @!P0 BRA `(.L_x_134) ;  /* 0xfffffffc00f08947 */ /* 0x008fea000383ffff */
[----:B------:R-:W-:Y:S05]  /*7280*/  BRA `(.L_x_135) ;  /* 0xffffffc800287947 */ /* 0x000fea000383ffff */
.L_x_65:
[----:B------:R-:W-:-:S07]  /*7290*/  MOV R0, UR5 ;  /* 0x0000000500007c02 */ /* 0x000fce0008000f00 */
.L_x_136:
[----:B--2---:R2:W3:Y:S02]  /*72a0*/  SYNCS.PHASECHK.TRANS64.TRYWAIT P0, [R0+URZ], R3 ;  /* 0x00000003000075a7 */ /* 0x0044e400080011ff */
[----:B---3--:R-:W-:Y:S05]  /*72b0*/  @!P0 NANOSLEEP.SYNCS 0x989680 ;  /* 0x009896800000895d */ /* 0x008fea0003900000 */
[----:B------:R-:W3:Y:S02]  /*72c0*/  @!P0 SYNCS.PHASECHK.TRANS64 P0, [R0+URZ], R3 ;  /* 0x00000003000085a7 */ /* 0x000ee400080010ff */
[----:B---3--:R-:W-:Y:S05]  /*72d0*/  @!P0 BRA `(.L_x_136) ;  /* 0xfffffffc00f08947 */ /* 0x008fea000383ffff */
[----:B------:R-:W-:Y:S05]  /*72e0*/  BRA `(.L_x_137) ;  /* 0xffffffc800347947 */ /* 0x000fea000383ffff */
.L_x_66:
[----:B--2---:R-:W-:-:S07]  /*72f0*/  MOV R0, UR6 ;  /* 0x0000000600007c02 */ /* 0x004fce0008000f00 */
.L_x_138:
[----:B--2---:R2:W3:Y:S02]  /*7300*/  SYNCS.PHASECHK.TRANS64.TRYWAIT P0, [R0+URZ], R2 ;  /* 0x00000002000075a7 */ /* 0x0044e400080011ff */
[----:B---3--:R-:W-:Y:S05]  /*7310*/  @!P0 NANOSLEEP.SYNCS 0x989680 ;  /* 0x009896800000895d */ /* 0x008fea0003900000 */
[----:B------:R-:W3:Y:S02]  /*7320*/  @!P0 SYNCS.PHASECHK.TRANS64 P0, [R0+URZ], R2 ;  /* 0x00000002000085a7 */ /* 0x000ee400080010ff */
[----:B---3--:R-:W-:Y:S05]  /*7330*/  @!P0 BRA `(.L_x_138) ;  /* 0xfffffffc00f08947 */ /* 0x008fea000383ffff */
[----:B------:R-:W-:Y:S05]  /*7340*/  BRA `(.L_x_139) ;  /* 0xffffffc800407947 */ /* 0x000fea000383ffff */
.L_x_71:
[----:B--2---:R2:W3:Y:S02]  /*7350*/  SYNCS.PHASECHK.TRANS64.TRYWAIT P0, [R0+URZ+0xa0], R2 ;  /* 0x0000a002000075a7 */ /* 0x0044e400080011ff */
[----:B---3--:R-:W-:Y:S05]  /*7360*/  @!P0 NANOSLEEP.SYNCS 0x989680 ;  /* 0x009896800000895d */ /* 0x008fea0003900000 */
[----:B------:R-:W3:Y:S02]  /*7370*/  @!P0 SYNCS.PHASECHK.TRANS64 P0, [R0+URZ+0xa0], R2 ;  /* 0x0000a002000085a7 */ /* 0x000ee400080010ff */
[----:B---3--:R-:W-:Y:S05]  /*7380*/  @!P0 BRA `(.L_x_71) ;  /* 0xfffffffc00f08947 */ /* 0x008fea000383ffff */
[----:B------:R-:W-:Y:S05]  /*7390*/  BRA `(.L_x_140) ;  /* 0xffffffcc003c7947 */ /* 0x000fea000383ffff */
.L_x_74:
[----:B------:R-:W-:Y:S07]  /*73a0*/  MOV R0, UR4 ;  /* 0x0000000400007c02 */ /* 0x000fee0008000f00 */
.L_x_141:
[----:B--2---:R2:W3:Y:S02]  /*73b0*/  SYNCS.PHASECHK.TRANS64.TRYWAIT P0, [R0+URZ+0x98], R2 ;  /* 0x00009802000075a7 */ /* 0x0044e400080011ff */
[----:B---3--:R-:W-:Y:S05]  /*73c0*/  @!P0 NANOSLEEP.SYNCS 0x989680 ;  /* 0x009896800000895d */ /* 0x008fea0003900000 */
[----:B------:R-:W3:Y:S02]  /*73d0*/  @!P0 SYNCS.PHASECHK.TRANS64 P0, [R0+URZ+0x98], R2 ;  /* 0x00009802000085a7 */ /* 0x000ee400080010ff */
[----:B---3--:R-:W-:Y:S05]  /*73e0*/  @!P0 BRA `(.L_x_141) ;  /* 0xfffffffc00f08947 */ /* 0x008fea000383ffff */
[----:B------:R-:W-:Y:S05]  /*73f0*/  BRA `(.L_x_73) ;  /* 0xffffffd000247947 */ /* 0x000fea000383ffff */
.L_x_77:
[----:B------:R-:W-:Y:S07]  /*7400*/  MOV R0, UR13 ;  /* 0x0000000d00007c02 */ /* 0x000fee0008000f00 */
.L_x_142:
[----:B-1----:R1:W2:Y:S02]  /*7410*/  SYNCS.PHASECHK.TRANS64.TRYWAIT P3, [R0+URZ+0x80], R30 ;  /* 0x0000801e000075a7 */ /* 0x0022a400080611ff */
[----:B--2---:R-:W-:Y:S05]  /*7420*/  @!P3 NANOSLEEP.SYNCS 0x989680 ;  /* 0x009896800000b95d */ /* 0x004fea0003900000 */
[----:B------:R-:W2:Y:S02]  /*7430*/  @!P3 SYNCS.PHASECHK.TRANS64 P3, [R0+URZ+0x80], R30 ;  /* 0x0000801e0000b5a7 */ /* 0x000ea400080610ff */
[----:B--2---:R-:W-:Y:S05]  /*7440*/  @!P3 BRA `(.L_x_142) ;  /* 0xfffffffc00f0b947 */ /* 0x004fea000383ffff */
[----:B------:R-:W-:Y:S05]  /*7450*/  BRA `(.L_x_143) ;  /* 0xffffffd000c07947 */ /* 0x000fea000383ffff */
.L_x_79:
[----:B------:R-:W-:-:S07]  /*7460*/  MOV R0, UR4 ;  /* 0x0000000400007c02 */ /* 0x000fce0008000f00 */
.L_x_144:
[----:B-1----:R1:W2:Y:S02]  /*7470*/  SYNCS.PHASECHK.TRANS64.TRYWAIT P0, [R0+URZ], R2 ;  /* 0x00000002000075a7 */ /* 0x0022a400080011ff */
[----:B--2---:R-:W-:Y:S05]  /*7480*/  @!P0 NANOSLEEP.SYNCS 0x989680 ;  /* 0x009896800000895d */ /* 0x004fea0003900000 */
[----:B------:R-:W2:Y:S02]  /*7490*/  @!P0 SYNCS.PHASECHK.TRANS64 P0, [R0+URZ], R2 ;  /* 0x00000002000085a7 */ /* 0x000ea400080010ff */
[----:B--2---:R-:W-:Y:S05]  /*74a0*/  @!P0 BRA `(.L_x_144) ;  /* 0xfffffffc00f08947 */ /* 0x004fea000383ffff */
[----:B------:R-:W-:Y:S05]  /*74b0*/  BRA `(.L_x_145) ;  /* 0xffffffd400907947 */ /* 0x000fea000383ffff */
.L_x_81:
[----:B--2---:R2:W4:Y:S02]  /*74c0*/  SYNCS.PHASECHK.TRANS64.TRYWAIT P0, [R0+URZ+0xa0], R2 ;  /* 0x0000a002000075a7 */ /* 0x00452400080011ff */
[----:B----4-:R-:W-:Y:S05]  /*74d0*/  @!P0 NANOSLEEP.SYNCS 0x989680 ;  /* 0x009896800000895d */ /* 0x010fea0003900000 */
[----:B------:R-:W4:Y:S02]  /*74e0*/  @!P0 SYNCS.PHASECHK.TRANS64 P0, [R0+URZ+0xa0], R2 ;  /* 0x0000a002000085a7 */ /* 0x000f2400080010ff */
[----:B----4-:R-:W-:Y:S05]  /*74f0*/  @!P0 BRA `(.L_x_81) ;  /* 0xfffffffc00f08947 */ /* 0x010fea000383ffff */
[----:B------:R-:W-:Y:S05]  /*7500*/  BRA `(.L_x_146) ;  /* 0xffffffd800747947 */ /* 0x000fea000383ffff */
.L_x_91:
[----:B-1----:R1:W2:Y:S02]  /*7510*/  SYNCS.PHASECHK.TRANS64.TRYWAIT P1, [R0+URZ+0x70], R2 ;  /* 0x00007002000075a7 */ /* 0x0022a400080211ff */
[----:B--2---:R-:W-:Y:S05]  /*7520*/  @!P1 NANOSLEEP.SYNCS 0x989680 ;  /* 0x009896800000995d */ /* 0x004fea0003900000 */
[----:B------:R-:W2:Y:S02]  /*7530*/  @!P1 SYNCS.PHASECHK.TRANS64 P1, [R0+URZ+0x70], R2 ;  /* 0x00007002000095a7 */ /* 0x000ea400080210ff */
[----:B--2---:R-:W-:Y:S05]  /*7540*/  @!P1 BRA `(.L_x_91) ;  /* 0xfffffffc00f09947 */ /* 0x004fea000383ffff */
[----:B------:R-:W-:Y:S05]  /*7550*/  BRA `(.L_x_90) ;  /* 0xffffffe400407947 */ /* 0x000fea000383ffff */
.L_x_93:
[----:B-1----:R1:W4:Y:S02]  /*7560*/  SYNCS.PHASECHK.TRANS64.TRYWAIT P1, [R17+URZ+0xc0], R3 ;  /* 0x0000c003110075a7 */ /* 0x00232400080211ff */
[----:B----4-:R-:W-:Y:S05]  /*7570*/  @!P1 NANOSLEEP.SYNCS 0x989680 ;  /* 0x009896800000995d */ /* 0x010fea0003900000 */
[----:B------:R-:W4:Y:S02]  /*7580*/  @!P1 SYNCS.PHASECHK.TRANS64 P1, [R17+URZ+0xc0], R3 ;  /* 0x0000c003110095a7 */ /* 0x000f2400080210ff */
[----:B----4-:R-:W-:Y:S05]  /*7590*/  @!P1 BRA `(.L_x_93) ;  /* 0xfffffffc00f09947 */ /* 0x010fea000383ffff */
[----:B------:R-:W-:Y:S05]  /*75a0*/  BRA `(.L_x_92) ;  /* 0xffffffe400947947 */ /* 0x000fea000383ffff */
        .weak           $__internal_0_$__cuda_sm10x_tcgen05_guardrail_trap_col_being_dealloced_not_returned_by_alloc
        .type           $__internal_0_$__cuda_sm10x_tcgen05_guardrail_trap_col_being_dealloced_not_returned_by_alloc,@function
        .size           $__internal_0_$__cuda_sm10x_tcgen05_guardrail_trap_col_being_dealloced_not_returned_by_alloc,($__internal_1_$__cuda_sm10x_tcgen05_guardrail_trap_phase_invalid_during_alloc - $__internal_0_$__cuda_sm10x_tcgen05_guardrail_trap_col_being_dealloced_not_returned_by_alloc)
$__internal_0_$__cuda_sm10x_tcgen05_guardrail_trap_col_being_dealloced_not_returned_by_alloc:
[----:B------:R-:W-:Y:S05]  /*75b0*/  BPT.TRAP 0x1 ;  /* 0x000000040000795c */ /* 0x000fea0000300000 */
[----:B------:R-:W-:-:S04]  /*75c0*/  HFMA2 R3, -RZ, RZ, 0, 0 ;  /* 0x00000000ff037431 */ /* 0x000fc800000001ff */
[----:B------:R-:W-:Y:S05]  /*75d0*/  RET.REL.NODEC R2 `(_ZN7cutlass13device_kernelINS_4gemm6kernel13GemmUniversalIN4cute5tupleIJiiiiEEENS1_10collective13CollectiveMmaINS1_35MainloopSm100TmaUmmaWarpSpecializedILi7ELi2ELi4ENS5_IJNS4_1CILi1EEESB_SB_EEEEENS5_IJNSA_ILi64EEENSA_ILi48EEENSA_ILi128EEEEEENS_6half_tENS5_IJlSB_lEEESI_SJ_NS4_8TiledMMAINS4_8MMA_AtomIJNS4_20SM100_MMA_F16BF16_SSISI_SI_fLi64ELi48ELNS4_4UMMA5MajorE0ELSO_0ELNSN_7ScaleInE0ELSP_0EEEEEENS4_6LayoutISC_NS5_IJNSA_ILi0EEEST_ST_EEEEENS5_IJNS4_10UnderscoreESW_SW_EEEEENS4_13SM90_TMA_LOADENS4_14ComposedLayoutINS4_7SwizzleILi3ELi4ELi3EEENS4_18smem_ptr_flag_bitsILi16EEENSS_INS5_IJNSA_ILi8EEESE_EEENS5_IJSE_SB_EEEEEEEvNS4_8identityESZ_S19_vS1A_EENS_8epilogue10collective18CollectiveEpilogueINS1C_23Sm100TmaWarpSpecializedILi2ELi1ELi24ELb1ELb0EEEJSH_NS5_IJNSS_ISE_SB_EENSS_ISF_SB_EEEEESI_SJ_SI_SJ_NS1C_6fusion15FusionCallbacksIS1G_NS1K_17LinearCombinationISI_fSI_fLNS_15FloatRoundStyleE2EEESH_S1J_JEEENS4_5SM1004TMEM4LOAD26SM100_TMEM_LOAD_16dp256b2xESZ_NS10_INS11_ILi1ELi4ELi3EEES14_NSS_INS5_IJS15_NSA_ILi16EEEEEENS5_IJS1V_SB_EEEEEEENS4_17SM75_U32x4_LDSM_NENS4_14SM90_TMA_STOREES1Z_NS4_17SM90_U32x4_STSM_NENS4_39AutoVectorizingCopyWithAssumedAlignmentILi128EEEEEEvvEEEEvNT_6ParamsE) ;  /* 0xffffff8802887950 */ /* 0x000fea0003c3ffff */
        .weak           $__internal_1_$__cuda_sm10x_tcgen05_guardrail_trap_phase_invalid_during_alloc
        .type           $__internal_1_$__cuda_sm10x_tcgen05_guardrail_trap_phase_invalid_during_alloc,@function
        .size           $__internal_1_$__cuda_sm10x_tcgen05_guardrail_trap_phase_invalid_during_alloc,($__internal_2_$__cuda_sm10x_tcgen05_guardrail_trap_unallocated_columns_being_dealloced - $__internal_1_$__cuda_sm10x_tcgen05_guardrail_trap_phase_invalid_during_alloc)
$__internal_1_$__cuda_sm10x_tcgen05_guardrail_trap_phase_invalid_during_alloc:
[----:B------:R-:W-:Y:S05]  /*75e0*/  BPT.TRAP 0x1 ;  /* 0x000000040000795c */ /* 0x000fea0000300000 */
[----:B------:R-:W-:-:S04]  /*75f0*/  MOV R3, 0x0 ;  /* 0x0000000000037802 */ /* 0x000fc80000000f00 */
[----:B------:R-:W-:Y:S05]  /*7600*/  RET.REL.NODEC R2 `(_ZN7cutlass13device_kernelINS_4gemm6kernel13GemmUniversalIN4cute5tupleIJiiiiEEENS1_10collective13CollectiveMmaINS1_35MainloopSm100TmaUmmaWarpSpecializedILi7ELi2ELi4ENS5_IJNS4_1CILi1EEESB_SB_EEEEENS5_IJNSA_ILi64EEENSA_ILi48EEENSA_ILi128EEEEEENS_6half_tENS5_IJlSB_lEEESI_SJ_NS4_8TiledMMAINS4_8MMA_AtomIJNS4_20SM100_MMA_F16BF16_SSISI_SI_fLi64ELi48ELNS4_4UMMA5MajorE0ELSO_0ELNSN_7ScaleInE0ELSP_0EEEEEENS4_6LayoutISC_NS5_IJNSA_ILi0EEEST_ST_EEEEENS5_IJNS4_10UnderscoreESW_SW_EEEEENS4_13SM90_TMA_LOADENS4_14ComposedLayoutINS4_7SwizzleILi3ELi4ELi3EEENS4_18smem_ptr_flag_bitsILi16EEENSS_INS5_IJNSA_ILi8EEESE_EEENS5_IJSE_SB_EEEEEEEvNS4_8identityESZ_S19_vS1A_EENS_8epilogue10collective18CollectiveEpilogueINS1C_23Sm100TmaWarpSpecializedILi2ELi1ELi24ELb1ELb0EEEJSH_NS5_IJNSS_ISE_SB_EENSS_ISF_SB_EEEEESI_SJ_SI_SJ_NS1C_6fusion15FusionCallbacksIS1G_NS1K_17LinearCombinationISI_fSI_fLNS_15FloatRoundStyleE2EEESH_S1J_JEEENS4_5SM1004TMEM4LOAD26SM100_TMEM_LOAD_16dp256b2xESZ_NS10_INS11_ILi1ELi4ELi3EEES14_NSS_INS5_IJS15_NSA_ILi16EEEEEENS5_IJS1V_SB_EEEEEEENS4_17SM75_U32x4_LDSM_NENS4_14SM90_TMA_STOREES1Z_NS4_17SM90_U32x4_STSM_NENS4_39AutoVectorizingCopyWithAssumedAlignmentILi128EEEEEEvvEEEEvNT_6ParamsE) ;  /* 0xffffff88027c7950 */ /* 0x000fea0003c3ffff */
        .weak           $__internal_2_$__cuda_sm10x_tcgen05_guardrail_trap_unallocated_columns_being_dealloced
        .type           $__internal_2_$__cuda_sm10x_tcgen05_guardrail_trap_unallocated_columns_being_dealloced,@function
        .size           $__internal_2_$__cuda_sm10x_tcgen05_guardrail_trap_unallocated_columns_being_dealloced,(.L_x_148 - $__internal_2_$__cuda_sm10x_tcgen05_guardrail_trap_unallocated_columns_being_dealloced)
$__internal_2_$__cuda_sm10x_tcgen05_guardrail_trap_unallocated_columns_being_dealloced:
[----:B------:R-:W-:Y:S05]  /*7610*/  BPT.TRAP 0x1 ;  /* 0x000000040000795c */ /* 0x000fea0000300000 */
[----:B------:R-:W-:-:S04]  /*7620*/  HFMA2 R3, -RZ, RZ, 0, 0 ;  /* 0x00000000ff037431 */ /* 0x000fc800000001ff */
[----:B------:R-:W-:Y:S05]  /*7630*/  RET.REL.NODEC R2 `(_ZN7cutlass13device_kernelINS_4gemm6kernel13GemmUniversalIN4cute5tupleIJiiiiEEENS1_10collective13CollectiveMmaINS1_35MainloopSm100TmaUmmaWarpSpecializedILi7ELi2ELi4ENS5_IJNS4_1CILi1EEESB_SB_EEEEENS5_IJNSA_ILi64EEENSA_ILi48EEENSA_ILi128EEEEEENS_6half_tENS5_IJlSB_lEEESI_SJ_NS4_8TiledMMAINS4_8MMA_AtomIJNS4_20SM100_MMA_F16BF16_SSISI_SI_fLi64ELi48ELNS4_4UMMA5MajorE0ELSO_0ELNSN_7ScaleInE0ELSP_0EEEEEENS4_6LayoutISC_NS5_IJNSA_ILi0EEEST_ST_EEEEENS5_IJNS4_10UnderscoreESW_SW_EEEEENS4_13SM90_TMA_LOADENS4_14ComposedLayoutINS4_7SwizzleILi3ELi4ELi3EEENS4_18smem_ptr_flag_bitsILi16EEENSS_INS5_IJNSA_ILi8EEESE_EEENS5_IJSE_SB_EEEEEEEvNS4_8identityESZ_S19_vS1A_EENS_8epilogue10collective18CollectiveEpilogueINS1C_23Sm100TmaWarpSpecializedILi2ELi1ELi24ELb1ELb0EEEJSH_NS5_IJNSS_ISE_SB_EENSS_ISF_SB_EEEEESI_SJ_SI_SJ_NS1C_6fusion15FusionCallbacksIS1G_NS1K_17LinearCombinationISI_fSI_fLNS_15FloatRoundStyleE2EEESH_S1J_JEEENS4_5SM1004TMEM4LOAD26SM100_TMEM_LOAD_16dp256b2xESZ_NS10_INS11_ILi1ELi4ELi3EEES14_NSS_INS5_IJS15_NSA_ILi16EEEEEENS5_IJS1V_SB_EEEEEEENS4_17SM75_U32x4_LDSM_NENS4_14SM90_TMA_STOREES1Z_NS4_17SM90_U32x4_STSM_NENS4_39AutoVectorizingCopyWithAssumedAlignmentILi128EEEEEEvvEEEEvNT_6ParamsE) ;  /* 0xffffff8802707950 */ /* 0x000fea0003c3ffff */
.L_x_147:
[----:B------:R-:W-:-:S00]  /*7640*/  BRA `(.L_x_147) ;  /* 0xfffffffc00fc7947 */ /* 0x000fc0000383ffff */
[----:B------:R-:W-:-:S00]  /*7650*/  NOP ;  /* 0x0000000000007918 */ /* 0x000fc00000000000 */
        /* <DEDUP_REMOVED lines=10> */
.L_x_148:


//--------------------- .nv.global.init           --------------------------
	.section	.nv.global.init,"aw",@progbits
.nv.global.init:
	.type		$str$27,@object
	.size		$str$27,($str$28 - $str$27)
$str$27:
        /*0000*/ 	.byte	0x28, 0x61, 0x64, 0x64, 0x72, 0x65, 0x73, 0x73, 0x20, 0x26, 0x20, 0x6d, 0x61, 0x73, 0x6b, 0x29
        /*0010*/ 	.byte	0x20, 0x3d, 0x3d, 0x20, 0x30, 0x00
	.type		$str$28,@object
	.size		$str$28,($str$26 - $str$28)
$str$28:
        /*0016*/ 	.byte	0x2f, 0x74, 0x6d, 0x70, 0x2f, 0x63, 0x75, 0x74, 0x6c, 0x61, 0x73, 0x73, 0x5f, 0x73, 0x77, 0x65
        /*0026*/ 	.byte	0x65, 0x70, 0x5f, 0x73, 0x72, 0x63, 0x2f, 0x69, 0x6e, 0x63, 0x6c, 0x75, 0x64, 0x65, 0x2f, 0x63
        /*0036*/ 	.byte	0x75, 0x74, 0x65, 0x2f, 0x70, 0x6f, 0x69, 0x6e, 0x74, 0x65, 0x72, 0x5f, 0x66, 0x6c, 0x61, 0x67
        /*0046*/ 	.byte	0x67, 0x65, 0x64, 0x2e, 0x68, 0x70, 0x70, 0x00
	.type		$str$26,@object
	.size		$str$26,($str$25 - $str$26)
$str$26:
        /*004e*/ 	.byte	0x2f, 0x74, 0x6d, 0x70, 0x2f, 0x63, 0x75, 0x74, 0x6c, 0x61, 0x73, 0x73, 0x5f, 0x73, 0x77, 0x65
        /*005e*/ 	.byte	0x65, 0x70, 0x5f, 0x73, 0x72, 0x63, 0x2f, 0x69, 0x6e, 0x63, 0x6c, 0x75, 0x64, 0x65, 0x2f, 0x63
        /*006e*/ 	.byte	0x75, 0x74, 0x65, 0x2f, 0x61, 0x74, 0x6f, 0x6d, 0x2f, 0x63, 0x6f, 0x70, 0x79, 0x5f, 0x74, 0x72
        /*007e*/ 	.byte	0x61, 0x69, 0x74, 0x73, 0x5f, 0x73, 0x6d, 0x31, 0x30, 0x30, 0x2e, 0x68, 0x70, 0x70, 0x00
	.type		$str$25,@object
	.size		$str$25,(__unnamed_1 - $str$25)
$str$25:
        /*008d*/ 	.byte	0x28, 0x28, 0x75, 0x69, 0x6e, 0x74, 0x33, 0x32, 0x5f, 0x74, 0x28, 0x74, 0x68, 0x72, 0x65, 0x61
        /*009d*/ 	.byte	0x64, 0x49, 0x64, 0x78, 0x2e, 0x78, 0x29, 0x20, 0x2f, 0x20, 0x33, 0x32, 0x29, 0x20, 0x25, 0x20
        /*00ad*/ 	.byte	0x34, 0x29, 0x20, 0x3d, 0x3d, 0x20, 0x28, 0x28, 0x28, 0x74, 0x6d, 0x65, 0x6d, 0x5f, 0x61, 0x64
        /*00bd*/ 	.byte	0x64, 0x72, 0x20, 0x3e, 0x3e, 0x20, 0x31, 0x36, 0x29, 0x20, 0x2f, 0x20, 0x33, 0x32, 0x29, 0x20
        /*00cd*/ 	.byte	0x25, 0x20, 0x34, 0x29, 0x00
	.type		__unnamed_1,@object
	.size		__unnamed_1,(__unnamed_2 - __unnamed_1)
__unnamed_1:
        /*00d2*/ 	.byte	0x61, 0x75, 0x74, 0x6f, 0x20, 0x63, 0x75, 0x74, 0x65, 0x3a, 0x3a, 0x61, 0x73, 0x5f, 0x70, 0x6f
        /* <DEDUP_REMOVED lines=24> */
        /*0262*/ 	.byte	0x37, 0x32, 0x3e, 0x3e, 0x3e, 0x3e, 0x5d, 0x00
	.type		__unnamed_2,@object
	.size		__unnamed_2,(.L_2 - __unnamed_2)
__unnamed_2:
        /* <DEDUP_REMOVED lines=42> */
        /*050a*/ 	.byte	0x3e, 0x5d, 0x00
.L_2:


//--------------------- .nv.shared._ZN7cutlass13device_kernelINS_4gemm6kernel13GemmUniversalIN4cute5tupleIJiiiiEEENS1_10collective13CollectiveMmaINS1_35MainloopSm100TmaUmmaWarpSpecializedILi7ELi2ELi4ENS5_IJNS4_1CILi1EEESB_SB_EEEEENS5_IJNSA_ILi64EEENSA_ILi48EEENSA_ILi128EEEEEENS_6half_tENS5_IJlSB_lEEESI_SJ_NS4_8TiledMMAINS4_8MMA_AtomIJNS4_20SM100_MMA_F16BF16_SSISI_SI_fLi64ELi48ELNS4_4UMMA5MajorE0ELSO_0ELNSN_7ScaleInE0ELSP_0EEEEEENS4_6LayoutISC_NS5_IJNSA_ILi0EEEST_ST_EEEEENS5_IJNS4_10UnderscoreESW_SW_EEEEENS4_13SM90_TMA_LOADENS4_14ComposedLayoutINS4_7SwizzleILi3ELi4ELi3EEENS4_18smem_ptr_flag_bitsILi16EEENSS_INS5_IJNSA_ILi8EEESE_EEENS5_IJSE_SB_EEEEEEEvNS4_8identityESZ_S19_vS1A_EENS_8epilogue10collective18CollectiveEpilogueINS1C_23Sm100TmaWarpSpecializedILi2ELi1ELi24ELb1ELb0EEEJSH_NS5_IJNSS_ISE_SB_EENSS_ISF_SB_EEEEESI_SJ_SI_SJ_NS1C_6fusion15FusionCallbacksIS1G_NS1K_17LinearCombinationISI_fSI_fLNS_15FloatRoundStyleE2EEESH_S1J_JEEENS4_5SM1004TMEM4LOAD26SM100_TMEM_LOAD_16dp256b2xESZ_NS10_INS11_ILi1ELi4ELi3EEES14_NSS_INS5_IJS15_NSA_ILi16EEEEEENS5_IJS1V_SB_EEEEEEENS4_17SM75_U32x4_LDSM_NENS4_14SM90_TMA_STOREES1Z_NS4_17SM90_U32x4_STSM_NENS4_39AutoVectorizingCopyWithAssumedAlignmentILi128EEEEEEvvEEEEvNT_6ParamsE --------------------------
	.section	.nv.shared._ZN7cutlass13device_kernelINS_4gemm6kernel13GemmUniversalIN4cute5tupleIJiiiiEEENS1_10collective13CollectiveMmaINS1_35MainloopSm100TmaUmmaWarpSpecializedILi7ELi2ELi4ENS5_IJNS4_1CILi1EEESB_SB_EEEEENS5_IJNSA_ILi64EEENSA_ILi48EEENSA_ILi128EEEEEENS_6half_tENS5_IJlSB_lEEESI_SJ_NS4_8TiledMMAINS4_8MMA_AtomIJNS4_20SM100_MMA_F16BF16_SSISI_SI_fLi64ELi48ELNS4_4UMMA5MajorE0ELSO_0ELNSN_7ScaleInE0ELSP_0EEEEEENS4_6LayoutISC_NS5_IJNSA_ILi0EEEST_ST_EEEEENS5_IJNS4_10UnderscoreESW_SW_EEEEENS4_13SM90_TMA_LOADENS4_14ComposedLayoutINS4_7SwizzleILi3ELi4ELi3EEENS4_18smem_ptr_flag_bitsILi16EEENSS_INS5_IJNSA_ILi8EEESE_EEENS5_IJSE_SB_EEEEEEEvNS4_8identityESZ_S19_vS1A_EENS_8epilogue10collective18CollectiveEpilogueINS1C_23Sm100TmaWarpSpecializedILi2ELi1ELi24ELb1ELb0EEEJSH_NS5_IJNSS_ISE_SB_EENSS_ISF_SB_EEEEESI_SJ_SI_SJ_NS1C_6fusion15FusionCallbacksIS1G_NS1K_17LinearCombinationISI_fSI_fLNS_15FloatRoundStyleE2EEESH_S1J_JEEENS4_5SM1004TMEM4LOAD26SM100_TMEM_LOAD_16dp256b2xESZ_NS10_INS11_ILi1ELi4ELi3EEES14_NSS_INS5_IJS15_NSA_ILi16EEEEEENS5_IJS1V_SB_EEEEEEENS4_17SM75_U32x4_LDSM_NENS4_14SM90_TMA_STOREES1Z_NS4_17SM90_U32x4_STSM_NENS4_39AutoVectorizingCopyWithAssumedAlignmentILi128EEEEEEvvEEEEvNT_6ParamsE,"aw",@nobits
	.sectionflags	@""
	.align	16
	.zero		1024


//--------------------- .nv.shared.reserved.0     --------------------------
	.section	.nv.shared.reserved.0,"aw",@nobits
	.weak		__nv_reservedSMEM_offset_0_alias
	.size		__nv_reservedSMEM_offset_0_alias, 0, 64
	.other		__nv_reservedSMEM_offset_0_alias,@"STO_CUDA_RESERVED_SHARED STV_DEFAULT"
__nv_reservedSMEM_offset_0_alias:
	.zero		0
.nv.shared.reserved.0:
	.zero		64
	.weak		__nv_reservedSMEM_tcgen05_partition
	.type		__nv_reservedSMEM_tcgen05_partition,@object
	.size		__nv_reservedSMEM_tcgen05_partition,(.L_0 - __nv_reservedSMEM_tcgen05_partition)
__nv_reservedSMEM_tcgen05_partition:
	.zero		32
.L_0:


//--------------------- .nv.global                --------------------------
	.section	.nv.global,"aw",@nobits
.nv.global:
	.type		_ZN39_INTERNAL_d85738d1_4_k_cu_8e1dfb1a_40644cute1_E,@object
	.size		_ZN39_INTERNAL_d85738d1_4_k_cu_8e1dfb1a_40644cute1_E,(_ZN39_INTERNAL_d85738d1_4_k_cu_8e1dfb1a_40644cuda3std3__45__cpo6cbeginE - _ZN39_INTERNAL_d85738d1_4_k_cu_8e1dfb1a_40644cute1_E)
_ZN39_INTERNAL_d85738d1_4_k_cu_8e1dfb1a_40644cute1_E:
	.zero		1
	.type		_ZN39_INTERNAL_d85738d1_4_k_cu_8e1dfb1a_40644cuda3std3__45__cpo6cbeginE,@object
	.size		_ZN39_INTERNAL_d85738d1_4_k_cu_8e1dfb1a_40644cuda3std3__45__cpo6cbeginE,(_ZN39_INTERNAL_d85738d1_4_k_cu_8e1dfb1a_40644cuda3std3__48in_placeE - _ZN39_INTERNAL_d85738d1_4_k_cu_8e1dfb1a_40644cuda3std3__45__cpo6cbeginE)
_ZN39_INTERNAL_d85738d1_4_k_cu_8e1dfb1a_40644cuda3std3__45__cpo6cbeginE:
	.zero		1
	.type		_ZN39_INTERNAL_d85738d1_4_k_cu_8e1dfb1a_40644cuda3std3__48in_placeE,@object
	.size		_ZN39_INTERNAL_d85738d1_4_k_cu_8e1dfb1a_40644cuda3std3__48in_placeE,(_ZN39_INTERNAL_d85738d1_4_k_cu_8e1dfb1a_40644cuda3std6ranges3__45__cpo9iter_moveE - _ZN39_INTERNAL_d85738d1_4_k_cu_8e1dfb1a_40644cuda3std3__48in_placeE)
_ZN39_INTERNAL_d85738d1_4_k_cu_8e1dfb1a_40644cuda3std3__48in_placeE:
	.zero		1
	.type		_ZN39_INTERNAL_d85738d1_4_k_cu_8e1dfb1a_40644cuda3std6ranges3__45__cpo9iter_moveE,@object
	.size		_ZN39_INTERNAL_d85738d1_4_k_cu_8e1dfb1a_40644cuda3std6ranges3__45__cpo9iter_moveE,(_ZN39_INTERNAL_d85738d1_4_k_cu_8e1dfb1a_40644cuda3std3__45__cpo5beginE - _ZN39_INTERNAL_d85738d1_4_k_cu_8e1dfb1a_40644cuda3std6ranges3__45__cpo9iter_moveE)
_ZN39_INTERNAL_d85738d1_4_k_cu_8e1dfb1a_40644cuda3std6ranges3__45__cpo9iter_moveE:
	.zero		1
	.type		_ZN39_INTERNAL_d85738d1_4_k_cu_8e1dfb1a_40644cuda3std3__45__cpo5beginE,@object
	.size		_ZN39_INTERNAL_d85738d1_4_k_cu_8e1dfb1a_40644cuda3std3__45__cpo5beginE,(_ZN39_INTERNAL_d85738d1_4_k_cu_8e1dfb1a_40644cuda3std3__441_GLOBAL__N__d85738d1_4_k_cu_8e1dfb1a_40646ignoreE - _ZN39_INTERNAL_d85738d1_4_k_cu_8e1dfb1a_40644cuda3std3__45__cpo5beginE)
_ZN39_INTERNAL_d85738d1_4_k_cu_8e1dfb1a_40644cuda3std3__45__cpo5beginE:
	.zero		1
	.type		_ZN39_INTERNAL_d85738d1_4_k_cu_8e1dfb1a_40644cuda3std3__441_GLOBAL__N__d85738d1_4_k_cu_8e1dfb1a_40646ignoreE,@object
	.size		_ZN39_INTERNAL_d85738d1_4_k_cu_8e1dfb1a_40644cuda3std3__441_GLOBAL__N__d85738d1_4_k_cu_8e1dfb1a_40646ignoreE,(_ZN39_INTERNAL_d85738d1_4_k_cu_8e1dfb1a_40644cute7productE - _ZN39_INTERNAL_d85738d1_4_k_cu_8e1dfb1a_40644cuda3std3__441_GLOBAL__N__d85738d1_4_k_cu_8e1dfb1a_40646ignoreE)
_ZN39_INTERNAL_d85738d1_4_k_cu_8e1dfb1a_40644cuda3std3__441_GLOBAL__N__d85738d1_4_k_cu_8e1dfb1a_40646ignoreE:
	.zero		1
	.type		_ZN39_INTERNAL_d85738d1_4_k_cu_8e1dfb1a_40644cute7productE,@object
	.size		_ZN39_INTERNAL_d85738d1_4_k_cu_8e1dfb1a_40644cute7productE,(_ZN39_INTERNAL_d85738d1_4_k_cu_8e1dfb1a_40644cuda3std3__45__cpo3endE - _ZN39_INTERNAL_d85738d1_4_k_cu_8e1dfb1a_40644cute7productE)
_ZN39_INTERNAL_d85738d1_4_k_cu_8e1dfb1a_40644cute7productE:
	.zero		1
	.type		_ZN39_INTERNAL_d85738d1_4_k_cu_8e1dfb1a_40644cuda3std3__45__cpo3endE,@object
	.size		_ZN39_INTERNAL_d85738d1_4_k_cu_8e1dfb1a_40644cuda3std3__45__cpo3endE,(_ZN39_INTERNAL_d85738d1_4_k_cu_8e1dfb1a_40644cuda3std3__419piecewise_constructE - _ZN39_INTERNAL_d85738d1_4_k_cu_8e1dfb1a_40644cuda3std3__45__cpo3endE)
_ZN39_INTERNAL_d85738d1_4_k_cu_8e1dfb1a_40644cuda3std3__45__cpo3endE:
	.zero		1
	.type		_ZN39_INTERNAL_d85738d1_4_k_cu_8e1dfb1a_40644cuda3std3__419piecewise_constructE,@object
	.size		_ZN39_INTERNAL_d85738d1_4_k_cu_8e1dfb1a_40644cuda3std3__419piecewise_constructE,(_ZN39_INTERNAL_d85738d1_4_k_cu_8e1dfb1a_40644cuda3std3__45__cpo4cendE - _ZN39_INTERNAL_d85738d1_4_k_cu_8e1dfb1a_40644cuda3std3__419piecewise_constructE)
_ZN39_INTERNAL_d85738d1_4_k_cu_8e1dfb1a_40644cuda3std3__419piecewise_constructE:
	.zero		1
	.type		_ZN39_INTERNAL_d85738d1_4_k_cu_8e1dfb1a_40644cuda3std3__45__cpo4cendE,@object
	.size		_ZN39_INTERNAL_d85738d1_4_k_cu_8e1dfb1a_40644cuda3std3__45__cpo4cendE,(_ZN39_INTERNAL_d85738d1_4_k_cu_8e1dfb1a_40644cuda3std6ranges3__45__cpo4swapE - _ZN39_INTERNAL_d85738d1_4_k_cu_8e1dfb1a_40644cuda3std3__45__cpo4cendE)
_ZN39_INTERNAL_d85738d1_4_k_cu_8e1dfb1a_40644cuda3std3__45__cpo4cendE:
	.zero		1
	.type		_ZN39_INTERNAL_d85738d1_4_k_cu_8e1dfb1a_40644cuda3std6ranges3__45__cpo4swapE,@object
	.size		_ZN39_INTERNAL_d85738d1_4_k_cu_8e1dfb1a_40644cuda3std6ranges3__45__cpo4swapE,(.L_10 - _ZN39_INTERNAL_d85738d1_4_k_cu_8e1dfb1a_40644cuda3std6ranges3__45__cpo4swapE)
_ZN39_INTERNAL_d85738d1_4_k_cu_8e1dfb1a_40644cuda3std6ranges3__45__cpo4swapE:
	.zero		1
.L_10:


//--------------------- .nv.constant0._ZN7cutlass13device_kernelINS_4gemm6kernel13GemmUniversalIN4cute5tupleIJiiiiEEENS1_10collective13CollectiveMmaINS1_35MainloopSm100TmaUmmaWarpSpecializedILi7ELi2ELi4ENS5_IJNS4_1CILi1EEESB_SB_EEEEENS5_IJNSA_ILi64EEENSA_ILi48EEENSA_ILi128EEEEEENS_6half_tENS5_IJlSB_lEEESI_SJ_NS4_8TiledMMAINS4_8MMA_AtomIJNS4_20SM100_MMA_F16BF16_SSISI_SI_fLi64ELi48ELNS4_4UMMA5MajorE0ELSO_0ELNSN_7ScaleInE0ELSP_0EEEEEENS4_6LayoutISC_NS5_IJNSA_ILi0EEEST_ST_EEEEENS5_IJNS4_10UnderscoreESW_SW_EEEEENS4_13SM90_TMA_LOADENS4_14ComposedLayoutINS4_7SwizzleILi3ELi4ELi3EEENS4_18smem_ptr_flag_bitsILi16EEENSS_INS5_IJNSA_ILi8EEESE_EEENS5_IJSE_SB_EEEEEEEvNS4_8identityESZ_S19_vS1A_EENS_8epilogue10collective18CollectiveEpilogueINS1C_23Sm100TmaWarpSpecializedILi2ELi1ELi24ELb1ELb0EEEJSH_NS5_IJNSS_ISE_SB_EENSS_ISF_SB_EEEEESI_SJ_SI_SJ_NS1C_6fusion15FusionCallbacksIS1G_NS1K_17LinearCombinationISI_fSI_fLNS_15FloatRoundStyleE2EEESH_S1J_JEEENS4_5SM1004TMEM4LOAD26SM100_TMEM_LOAD_16dp256b2xESZ_NS10_INS11_ILi1ELi4ELi3EEES14_NSS_INS5_IJS15_NSA_ILi16EEEEEENS5_IJS1V_SB_EEEEEEENS4_17SM75_U32x4_LDSM_NENS4_14SM90_TMA_STOREES1Z_NS4_17SM90_U32x4_STSM_NENS4_39AutoVectorizingCopyWithAssumedAlignmentILi128EEEEEEvvEEEEvNT_6ParamsE --------------------------
	.section	.nv.constant0._ZN7cutlass13device_kernelINS_4gemm6kernel13GemmUniversalIN4cute5tupleIJiiiiEEENS1_10collective13CollectiveMmaINS1_35MainloopSm100TmaUmmaWarpSpecializedILi7ELi2ELi4ENS5_IJNS4_1CILi1EEESB_SB_EEEEENS5_IJNSA_ILi64EEENSA_ILi48EEENSA_ILi128EEEEEENS_6half_tENS5_IJlSB_lEEESI_SJ_NS4_8TiledMMAINS4_8MMA_AtomIJNS4_20SM100_MMA_F16BF16_SSISI_SI_fLi64ELi48ELNS4_4UMMA5MajorE0ELSO_0ELNSN_7ScaleInE0ELSP_0EEEEEENS4_6LayoutISC_NS5_IJNSA_ILi0EEEST_ST_EEEEENS5_IJNS4_10UnderscoreESW_SW_EEEEENS4_13SM90_TMA_LOADENS4_14ComposedLayoutINS4_7SwizzleILi3ELi4ELi3EEENS4_18smem_ptr_flag_bitsILi16EEENSS_INS5_IJNSA_ILi8EEESE_EEENS5_IJSE_SB_EEEEEEEvNS4_8identityESZ_S19_vS1A_EENS_8epilogue10collective18CollectiveEpilogueINS1C_23Sm100TmaWarpSpecializedILi2ELi1ELi24ELb1ELb0EEEJSH_NS5_IJNSS_ISE_SB_EENSS_ISF_SB_EEEEESI_SJ_SI_SJ_NS1C_6fusion15FusionCallbacksIS1G_NS1K_17LinearCombinationISI_fSI_fLNS_15FloatRoundStyleE2EEESH_S1J_JEEENS4_5SM1004TMEM4LOAD26SM100_TMEM_LOAD_16dp256b2xESZ_NS10_INS11_ILi1ELi4ELi3EEES14_NSS_INS5_IJS15_NSA_ILi16EEEEEENS5_IJS1V_SB_EEEEEEENS4_17SM75_U32x4_LDSM_NENS4_14SM90_TMA_STOREES1Z_NS4_17SM90_U32x4_STSM_NENS4_39AutoVectorizingCopyWithAssumedAlignmentILi128EEEEEEvvEEEEvNT_6ParamsE,"a",@progbits
	.sectionflags	@""
	.align	4
.nv.constant0._ZN7cutlass13device_kernelINS_4gemm6kernel13GemmUniversalIN4cute5tupleIJiiiiEEENS1_10collective13CollectiveMmaINS1_35MainloopSm100TmaUmmaWarpSpecializedILi7ELi2ELi4ENS5_IJNS4_1CILi1EEESB_SB_EEEEENS5_IJNSA_ILi64EEENSA_ILi48EEENSA_ILi128EEEEEENS_6half_tENS5_IJlSB_lEEESI_SJ_NS4_8TiledMMAINS4_8MMA_AtomIJNS4_20SM100_MMA_F16BF16_SSISI_SI_fLi64ELi48ELNS4_4UMMA5MajorE0ELSO_0ELNSN_7ScaleInE0ELSP_0EEEEEENS4_6LayoutISC_NS5_IJNSA_ILi0EEEST_ST_EEEEENS5_IJNS4_10UnderscoreESW_SW_EEEEENS4_13SM90_TMA_LOADENS4_14ComposedLayoutINS4_7SwizzleILi3ELi4ELi3EEENS4_18smem_ptr_flag_bitsILi16EEENSS_INS5_IJNSA_ILi8EEESE_EEENS5_IJSE_SB_EEEEEEEvNS4_8identityESZ_S19_vS1A_EENS_8epilogue10collective18CollectiveEpilogueINS1C_23Sm100TmaWarpSpecializedILi2ELi1ELi24ELb1ELb0EEEJSH_NS5_IJNSS_ISE_SB_EENSS_ISF_SB_EEEEESI_SJ_SI_SJ_NS1C_6fusion15FusionCallbacksIS1G_NS1K_17LinearCombinationISI_fSI_fLNS_15FloatRoundStyleE2EEESH_S1J_JEEENS4_5SM1004TMEM4LOAD26SM100_TMEM_LOAD_16dp256b2xESZ_NS10_INS11_ILi1ELi4ELi3EEES14_NSS_INS5_IJS15_NSA_ILi16EEEEEENS5_IJS1V_SB_EEEEEEENS4_17SM75_U32x4_LDSM_NENS4_14SM90_TMA_STOREES1Z_NS4_17SM90_U32x4_STSM_NENS4_39AutoVectorizingCopyWithAssumedAlignmentILi128EEEEEEvvEEEEvNT_6ParamsE:
	.zero		2944


//--------------------- SYMBOLS --------------------------

	.type		.nv.reservedSmem.offset0,@object
	.size		.nv.reservedSmem.offset0,0x4
	.type		.nv.reservedSmem.cap,@object
	.size		.nv.reservedSmem.cap,0x4
	.type		__assertfail,@function
